	.target	sm_90a

	.elftype	@"ET_EXEC"


//--------------------- .note.nv.tkinfo           --------------------------
	.section	.note.nv.tkinfo,"",@"SHT_NOTE"
	.sectionflags	@"SHF_NOTE_NV_TKINFO"
	.tkinfo
        /*0018*/ 	.word	0x00000002
        /*0030*/ 	.string	""
        /*0030*/ 	.string	"ptxas"
        /*0030*/ 	.string	"Cuda compilation tools, release 13.0, V13.0.88"
        /*0030*/ 	.string	"Build cuda_13.0.r13.0/compiler.36424714_0"
        /*0030*/ 	.string	"-v  -suppress-debug-info  -lineinfo  -arch sm_90a "



//--------------------- .note.nv.cuinfo           --------------------------
	.section	.note.nv.cuinfo,"",@"SHT_NOTE"
	.sectionflags	@"SHF_NOTE_NV_CUINFO"
        /*0018*/ 	.short	0x0002
        /*001a*/ 	.short	0x005a
        /*001c*/ 	.short	0x0082
	.zero		2


//--------------------- .nv.info                  --------------------------
	.section	.nv.info,"",@"SHT_CUDA_INFO"
	.align	4


	//----- nvinfo : EIATTR_REGCOUNT
	.align		4
        /*0000*/ 	.byte	0x04, 0x2f
        /*0002*/ 	.short	(.L_1 - .L_0)
	.align		4
.L_0:
        /*0004*/ 	.word	index@(matmul_kernel)
        /*0008*/ 	.word	0x000000c1


	//----- nvinfo : EIATTR_FRAME_SIZE
	.align		4
.L_1:
        /*000c*/ 	.byte	0x04, 0x11
        /*000e*/ 	.short	(.L_3 - .L_2)
	.align		4
.L_2:
        /*0010*/ 	.word	index@(matmul_kernel)
        /*0014*/ 	.word	0x00000000


	//----- nvinfo : EIATTR_MIN_STACK_SIZE
	.align		4
.L_3:
        /*0018*/ 	.byte	0x04, 0x12
        /*001a*/ 	.short	(.L_5 - .L_4)
	.align		4
.L_4:
        /*001c*/ 	.word	index@(matmul_kernel)
        /*0020*/ 	.word	0x00000000
.L_5:


//--------------------- .nv.compat                --------------------------
	.section	.nv.compat,"",@"SHT_CUDA_COMPAT_INFO"
	.align	4
        /*0000*/ 	.byte	0x02, 0x09, 0x01, 0x00, 0x02, 0x02, 0x02, 0x00, 0x02, 0x05, 0x05, 0x00, 0x03, 0x07, 0x01, 0x01
        /*0010*/ 	.byte	0x02, 0x03, 0x00, 0x00, 0x02, 0x06, 0x01, 0x00, 0x04, 0x0b, 0x08, 0x00, 0x00, 0x00, 0x00, 0x00
        /*0020*/ 	.byte	0x00, 0x00, 0x00, 0x00


//--------------------- .nv.info.matmul_kernel    --------------------------
	.section	.nv.info.matmul_kernel,"",@"SHT_CUDA_INFO"
	.sectionflags	@""
	.align	4


	//----- nvinfo : EIATTR_CUDA_API_VERSION
	.align		4
        /*0000*/ 	.byte	0x04, 0x37
        /*0002*/ 	.short	(.L_7 - .L_6)
.L_6:
        /*0004*/ 	.word	0x00000082


	//----- nvinfo : EIATTR_KPARAM_INFO
	.align		4
.L_7:
        /*0008*/ 	.byte	0x04, 0x17
        /*000a*/ 	.short	(.L_9 - .L_8)
.L_8:
        /*000c*/ 	.word	0x00000000
        /*0010*/ 	.short	0x000d
        /*0012*/ 	.short	0x0048
        /*0014*/ 	.byte	0x00, 0xf4, 0x21, 0x00


	//----- nvinfo : EIATTR_KPARAM_INFO
	.align		4
.L_9:
        /*0018*/ 	.byte	0x04, 0x17
        /*001a*/ 	.short	(.L_11 - .L_10)
.L_10:
        /*001c*/ 	.word	0x00000000
        /*0020*/ 	.short	0x000c
        /*0022*/ 	.short	0x0040
        /*0024*/ 	.byte	0x00, 0xf4, 0x21, 0x00


	//----- nvinfo : EIATTR_KPARAM_INFO
	.align		4
.L_11:
        /*0028*/ 	.byte	0x04, 0x17
        /*002a*/ 	.short	(.L_13 - .L_12)
.L_12:
        /*002c*/ 	.word	0x00000000
        /*0030*/ 	.short	0x000b
        /*0032*/ 	.short	0x0038
        /*0034*/ 	.byte	0x00, 0xf0, 0x11, 0x00


	//----- nvinfo : EIATTR_KPARAM_INFO
	.align		4
.L_13:
        /*0038*/ 	.byte	0x04, 0x17
        /*003a*/ 	.short	(.L_15 - .L_14)
.L_14:
        /*003c*/ 	.word	0x00000000
        /*0040*/ 	.short	0x000a
        /*0042*/ 	.short	0x0034
        /*0044*/ 	.byte	0x00, 0xf0, 0x11, 0x00


	//----- nvinfo : EIATTR_KPARAM_INFO
	.align		4
.L_15:
        /*0048*/ 	.byte	0x04, 0x17
        /*004a*/ 	.short	(.L_17 - .L_16)
.L_16:
        /*004c*/ 	.word	0x00000000
        /*0050*/ 	.short	0x0009
        /*0052*/ 	.short	0x0030
        /*0054*/ 	.byte	0x00, 0xf0, 0x11, 0x00


	//----- nvinfo : EIATTR_KPARAM_INFO
	.align		4
.L_17:
        /*0058*/ 	.byte	0x04, 0x17
        /*005a*/ 	.short	(.L_19 - .L_18)
.L_18:
        /*005c*/ 	.word	0x00000000
        /*0060*/ 	.short	0x0008
        /*0062*/ 	.short	0x002c
        /*0064*/ 	.byte	0x00, 0xf0, 0x11, 0x00


	//----- nvinfo : EIATTR_KPARAM_INFO
	.align		4
.L_19:
        /*0068*/ 	.byte	0x04, 0x17
        /*006a*/ 	.short	(.L_21 - .L_20)
.L_20:
        /*006c*/ 	.word	0x00000000
        /*0070*/ 	.short	0x0007
        /*0072*/ 	.short	0x0028
        /*0074*/ 	.byte	0x00, 0xf0, 0x11, 0x00


	//----- nvinfo : EIATTR_KPARAM_INFO
	.align		4
.L_21:
        /*0078*/ 	.byte	0x04, 0x17
        /*007a*/ 	.short	(.L_23 - .L_22)
.L_22:
        /*007c*/ 	.word	0x00000000
        /*0080*/ 	.short	0x0006
        /*0082*/ 	.short	0x0024
        /*0084*/ 	.byte	0x00, 0xf0, 0x11, 0x00


	//----- nvinfo : EIATTR_KPARAM_INFO
	.align		4
.L_23:
        /*0088*/ 	.byte	0x04, 0x17
        /*008a*/ 	.short	(.L_25 - .L_24)
.L_24:
        /*008c*/ 	.word	0x00000000
        /*0090*/ 	.short	0x0005
        /*0092*/ 	.short	0x0020
        /*0094*/ 	.byte	0x00, 0xf0, 0x11, 0x00


	//----- nvinfo : EIATTR_KPARAM_INFO
	.align		4
.L_25:
        /*0098*/ 	.byte	0x04, 0x17
        /*009a*/ 	.short	(.L_27 - .L_26)
.L_26:
        /*009c*/ 	.word	0x00000000
        /*00a0*/ 	.short	0x0004
        /*00a2*/ 	.short	0x001c
        /*00a4*/ 	.byte	0x00, 0xf0, 0x11, 0x00


	//----- nvinfo : EIATTR_KPARAM_INFO
	.align		4
.L_27:
        /*00a8*/ 	.byte	0x04, 0x17
        /*00aa*/ 	.short	(.L_29 - .L_28)
.L_28:
        /*00ac*/ 	.word	0x00000000
        /*00b0*/ 	.short	0x0003
        /*00b2*/ 	.short	0x0018
        /*00b4*/ 	.byte	0x00, 0xf0, 0x11, 0x00


	//----- nvinfo : EIATTR_KPARAM_INFO
	.align		4
.L_29:
        /*00b8*/ 	.byte	0x04, 0x17
        /*00ba*/ 	.short	(.L_31 - .L_30)
.L_30:
        /*00bc*/ 	.word	0x00000000
        /*00c0*/ 	.short	0x0002
        /*00c2*/ 	.short	0x0010
        /*00c4*/ 	.byte	0x00, 0xf4, 0x21, 0x00


	//----- nvinfo : EIATTR_KPARAM_INFO
	.align		4
.L_31:
        /*00c8*/ 	.byte	0x04, 0x17
        /*00ca*/ 	.short	(.L_33 - .L_32)
.L_32:
        /*00cc*/ 	.word	0x00000000
        /*00d0*/ 	.short	0x0001
        /*00d2*/ 	.short	0x0008
        /*00d4*/ 	.byte	0x00, 0xf4, 0x21, 0x00


	//----- nvinfo : EIATTR_KPARAM_INFO
	.align		4
.L_33:
        /*00d8*/ 	.byte	0x04, 0x17
        /*00da*/ 	.short	(.L_35 - .L_34)
.L_34:
        /*00dc*/ 	.word	0x00000000
        /*00e0*/ 	.short	0x0000
        /*00e2*/ 	.short	0x0000
        /*00e4*/ 	.byte	0x00, 0xf4, 0x21, 0x00


	//----- nvinfo : EIATTR_SPARSE_MMA_MASK
	.align		4
.L_35:
        /*00e8*/ 	.byte	0x03, 0x50
        /*00ea*/ 	.short	0x0000


	//----- nvinfo : EIATTR_MAXREG_COUNT
	.align		4
        /*00ec*/ 	.byte	0x03, 0x1b
        /*00ee*/ 	.short	0x00ff


	//----- nvinfo : EIATTR_NUM_BARRIERS
	.align		4
        /*00f0*/ 	.byte	0x02, 0x4c
        /*00f2*/ 	.byte	0x01
	.zero		1


	//----- nvinfo : EIATTR_MERCURY_ISA_VERSION
	.align		4
        /*00f4*/ 	.byte	0x03, 0x5f
        /*00f6*/ 	.short	0x0101


	//----- nvinfo : EIATTR_EXIT_INSTR_OFFSETS
	.align		4
        /*00f8*/ 	.byte	0x04, 0x1c
        /*00fa*/ 	.short	(.L_37 - .L_36)


	//   ....[0]....
.L_36:
        /*00fc*/ 	.word	0x00004ad0


	//   ....[1]....
        /*0100*/ 	.word	0x00004af0


	//----- nvinfo : EIATTR_REQNTID
	.align		4
.L_37:
        /*0104*/ 	.byte	0x04, 0x10
        /*0106*/ 	.short	(.L_39 - .L_38)
.L_38:
        /*0108*/ 	.word	0x00000100
        /*010c*/ 	.word	0x00000001
        /*0110*/ 	.word	0x00000001


	//----- nvinfo : EIATTR_CBANK_PARAM_SIZE
	.align		4
.L_39:
        /*0114*/ 	.byte	0x03, 0x19
        /*0116*/ 	.short	0x0050


	//----- nvinfo : EIATTR_PARAM_CBANK
	.align		4
        /*0118*/ 	.byte	0x04, 0x0a
        /*011a*/ 	.short	(.L_41 - .L_40)
	.align		4
.L_40:
        /*011c*/ 	.word	index@(.nv.constant0.matmul_kernel)
        /*0120*/ 	.short	0x0210
        /*0122*/ 	.short	0x0050


	//----- nvinfo : EIATTR_SW_WAR
	.align		4
.L_41:
        /*0124*/ 	.byte	0x04, 0x36
        /*0126*/ 	.short	(.L_43 - .L_42)
.L_42:
        /*0128*/ 	.word	0x00000008
.L_43:


//--------------------- .nv.callgraph             --------------------------
	.section	.nv.callgraph,"",@"SHT_CUDA_CALLGRAPH"
	.align	4
	.sectionentsize	8
	.align		4
        /*0000*/ 	.word	0x00000000
	.align		4
        /*0004*/ 	.word	0xffffffff
	.align		4
        /*0008*/ 	.word	0x00000000
	.align		4
        /*000c*/ 	.word	0xfffffffe
	.align		4
        /*0010*/ 	.word	0x00000000
	.align		4
        /*0014*/ 	.word	0xfffffffd
	.align		4
        /*0018*/ 	.word	0x00000000
	.align		4
        /*001c*/ 	.word	0xfffffffc


//--------------------- .text.matmul_kernel       --------------------------
	.section	.text.matmul_kernel,"ax",@progbits
	.align	128
        .global         matmul_kernel
        .type           matmul_kernel,@function
        .size           matmul_kernel,(.L_x_4 - matmul_kernel)
        .other          matmul_kernel,@"STO_CUDA_ENTRY STV_DEFAULT"
matmul_kernel:
.text.matmul_kernel:
[----:B------:R-:W0:Y:S08]  /*0000*/  LDC R1, c[0x0][0x28] ;  /* 0x00000a00ff017b82 */ /* 0x000e300000000800 */
[----:B------:R-:W1:Y:S01]  /*0010*/  LDC.64 R14, c[0x0][0x228] ;  /* 0x00008a00ff0e7b82 */ /* 0x000e620000000a00 */
[----:B------:R-:W2:Y:S01]  /*0020*/  S2R R5, SR_CTAID.X ;  /* 0x0000000000057919 */ /* 0x000ea20000002500 */
[----:B------:R-:W-:Y:S01]  /*0030*/  UMOV UR4, 0x400 ;  /* 0x0000040000047882 */ /* 0x000fe20000000000 */
[----:B------:R-:W-:-:S05]  /*0040*/  ULDC.64 UR6, c[0x0][0x208] ;  /* 0x0000820000067ab9 */ /* 0x000fca0000000a00 */
[----:B------:R-:W3:Y:S08]  /*0050*/  LDC R107, c[0x0][0x230] ;  /* 0x00008c00ff6b7b82 */ /* 0x000ef00000000800 */
[----:B------:R-:W4:Y:S01]  /*0060*/  S2UR UR5, SR_CgaCtaId ;  /* 0x00000000000579c3 */ /* 0x000f220000008800 */
[----:B-1----:R-:W-:-:S05]  /*0070*/  VIADD R0, R15, 0xff ;  /* 0x000000ff0f007836 */ /* 0x002fca0000000000 */
[----:B------:R-:W-:Y:S01]  /*0080*/  SHF.R.S32.HI R3, RZ, 0x1f, R0 ;  /* 0x0000001fff037819 */ /* 0x000fe20000011400 */
[----:B---3--:R-:W-:-:S03]  /*0090*/  VIADD R107, R107, 0x1f ;  /* 0x0000001f6b6b7836 */ /* 0x008fc60000000000 */
[----:B------:R-:W-:Y:S02]  /*00a0*/  LEA.HI R3, R3, R0, RZ, 0x8 ;  /* 0x0000000003037211 */ /* 0x000fe400078f40ff */
[----:B--2---:R-:W-:Y:S02]  /*00b0*/  IABS R8, R5 ;  /* 0x0000000500087213 */ /* 0x004fe40000000000 */
[----:B------:R-:W-:Y:S01]  /*00c0*/  SHF.R.S32.HI R3, RZ, 0x8, R3 ;  /* 0x00000008ff037819 */ /* 0x000fe20000011403 */
[----:B----4-:R-:W-:-:S04]  /*00d0*/  ULEA UR4, UR5, UR4, 0x18 ;  /* 0x0000000405047291 */ /* 0x010fc8000f8ec03f */
[----:B------:R-:W-:Y:S01]  /*00e0*/  IMAD.SHL.U32 R4, R3, 0x8, RZ ;  /* 0x0000000803047824 */ /* 0x000fe200078e00ff */
[----:B------:R-:W-:-:S04]  /*00f0*/  ULDC UR5, c[0x0][0x230] ;  /* 0x00008c0000057ab9 */ /* 0x000fc80000000800 */
[-C--:B------:R-:W-:Y:S02]  /*0100*/  IABS R7, R4.reuse ;  /* 0x0000000400077213 */ /* 0x080fe40000000000 */
[----:B------:R-:W-:Y:S02]  /*0110*/  IABS R10, R4 ;  /* 0x00000004000a7213 */ /* 0x000fe40000000000 */
[----:B------:R-:W1:Y:S08]  /*0120*/  I2F.RP R0, R7 ;  /* 0x0000000700007306 */ /* 0x000e700000209400 */
[----:B-1----:R-:W1:Y:S02]  /*0130*/  MUFU.RCP R0, R0 ;  /* 0x0000000000007308 */ /* 0x002e640000001000 */
[----:B-1----:R-:W-:-:S02]  /*0140*/  VIADD R2, R0, 0xffffffe ;  /* 0x0ffffffe00027836 */ /* 0x002fc40000000000 */
[----:B------:R-:W-:-:S04]  /*0150*/  IMAD.MOV R0, RZ, RZ, -R10 ;  /* 0x000000ffff007224 */ /* 0x000fc800078e0a0a */
[----:B------:R1:W2:Y:S02]  /*0160*/  F2I.FTZ.U32.TRUNC.NTZ R3, R2 ;  /* 0x0000000200037305 */ /* 0x0002a4000021f000 */
[----:B-1----:R-:W-:Y:S02]  /*0170*/  IMAD.MOV.U32 R2, RZ, RZ, RZ ;  /* 0x000000ffff027224 */ /* 0x002fe400078e00ff */
[----:B--2---:R-:W-:-:S04]  /*0180*/  IMAD.MOV R6, RZ, RZ, -R3 ;  /* 0x000000ffff067224 */ /* 0x004fc800078e0a03 */
[----:B------:R-:W-:Y:S02]  /*0190*/  IMAD R9, R6, R7, RZ ;  /* 0x0000000706097224 */ /* 0x000fe400078e02ff */
[----:B------:R-:W-:Y:S02]  /*01a0*/  IMAD.MOV.U32 R6, RZ, RZ, R8 ;  /* 0x000000ffff067224 */ /* 0x000fe400078e0008 */
[----:B------:R-:W-:-:S06]  /*01b0*/  IMAD.HI.U32 R3, R3, R9, R2 ;  /* 0x0000000903037227 */ /* 0x000fcc00078e0002 */
[----:B------:R-:W-:-:S04]  /*01c0*/  IMAD.HI.U32 R3, R3, R6, RZ ;  /* 0x0000000603037227 */ /* 0x000fc800078e00ff */
[----:B------:R-:W-:-:S05]  /*01d0*/  IMAD R0, R3, R0, R6 ;  /* 0x0000000003007224 */ /* 0x000fca00078e0206 */
[----:B------:R-:W-:-:S13]  /*01e0*/  ISETP.GT.U32.AND P1, PT, R7, R0, PT ;  /* 0x000000000700720c */ /* 0x000fda0003f24070 */
[----:B------:R-:W-:Y:S02]  /*01f0*/  @!P1 IMAD.IADD R0, R0, 0x1, -R7 ;  /* 0x0000000100009824 */ /* 0x000fe400078e0a07 */
[----:B------:R-:W-:Y:S01]  /*0200*/  @!P1 VIADD R3, R3, 0x1 ;  /* 0x0000000103039836 */ /* 0x000fe20000000000 */
[----:B------:R-:W-:Y:S02]  /*0210*/  ISETP.NE.AND P1, PT, R4, RZ, PT ;  /* 0x000000ff0400720c */ /* 0x000fe40003f25270 */
[----:B------:R-:W-:Y:S02]  /*0220*/  ISETP.GE.U32.AND P0, PT, R0, R7, PT ;  /* 0x000000070000720c */ /* 0x000fe40003f06070 */
[----:B------:R-:W-:-:S04]  /*0230*/  LOP3.LUT R0, R5, R4, RZ, 0x3c, !PT ;  /* 0x0000000405007212 */ /* 0x000fc800078e3cff */
[----:B------:R-:W-:Y:S01]  /*0240*/  ISETP.GE.AND P2, PT, R0, RZ, PT ;  /* 0x000000ff0000720c */ /* 0x000fe20003f46270 */
[----:B------:R-:W-:-:S06]  /*0250*/  VIADD R0, R14, 0xf ;  /* 0x0000000f0e007836 */ /* 0x000fcc0000000000 */
[----:B------:R-:W-:-:S04]  /*0260*/  @P0 VIADD R3, R3, 0x1 ;  /* 0x0000000103030836 */ /* 0x000fc80000000000 */
[----:B------:R-:W-:Y:S01]  /*0270*/  IMAD.MOV.U32 R2, RZ, RZ, R3 ;  /* 0x000000ffff027224 */ /* 0x000fe200078e0003 */
[----:B------:R-:W-:-:S03]  /*0280*/  SHF.R.S32.HI R3, RZ, 0x1f, R0 ;  /* 0x0000001fff037819 */ /* 0x000fc60000011400 */
[----:B------:R-:W-:Y:S01]  /*0290*/  @!P2 IMAD.MOV R2, RZ, RZ, -R2 ;  /* 0x000000ffff02a224 */ /* 0x000fe200078e0a02 */
[----:B------:R-:W-:Y:S02]  /*02a0*/  @!P1 LOP3.LUT R2, RZ, R4, RZ, 0x33, !PT ;  /* 0x00000004ff029212 */ /* 0x000fe400078e33ff */
[----:B------:R-:W-:-:S03]  /*02b0*/  LEA.HI R3, R3, R0, RZ, 0x4 ;  /* 0x0000000003037211 */ /* 0x000fc600078f20ff */
[----:B------:R-:W-:Y:S02]  /*02c0*/  IMAD.SHL.U32 R6, R2, 0x8, RZ ;  /* 0x0000000802067824 */ /* 0x000fe400078e00ff */
[----:B------:R-:W-:-:S03]  /*02d0*/  IMAD.MOV R2, RZ, RZ, -R2 ;  /* 0x000000ffff027224 */ /* 0x000fc600078e0a02 */
[----:B------:R-:W-:Y:S01]  /*02e0*/  LEA.HI.SX32 R3, R3, -R6, 0x1c ;  /* 0x8000000603037211 */ /* 0x000fe200078fe2ff */
[----:B------:R-:W-:-:S03]  /*02f0*/  IMAD R4, R4, R2, R5 ;  /* 0x0000000204047224 */ /* 0x000fc600078e0205 */
[----:B------:R-:W-:Y:S02]  /*0300*/  VIMNMX R11, R3, 0x8, PT ;  /* 0x00000008030b7848 */ /* 0x000fe40003fe0100 */
[----:B------:R-:W-:Y:S02]  /*0310*/  IABS R9, R4 ;  /* 0x0000000400097213 */ /* 0x000fe40000000000 */
[----:B------:R-:W-:-:S04]  /*0320*/  IABS R7, R11 ;  /* 0x0000000b00077213 */ /* 0x000fc80000000000 */
[----:B------:R-:W1:Y:S08]  /*0330*/  I2F.RP R0, R7 ;  /* 0x0000000700007306 */ /* 0x000e700000209400 */
[----:B-1----:R-:W1:Y:S02]  /*0340*/  MUFU.RCP R0, R0 ;  /* 0x0000000000007308 */ /* 0x002e640000001000 */
[----:B-1----:R-:W-:-:S06]  /*0350*/  VIADD R3, R0, 0xffffffe ;  /* 0x0ffffffe00037836 */ /* 0x002fcc0000000000 */
[----:B------:R-:W1:Y:S02]  /*0360*/  F2I.FTZ.U32.TRUNC.NTZ R3, R3 ;  /* 0x0000000300037305 */ /* 0x000e64000021f000 */
[----:B-1----:R-:W-:-:S04]  /*0370*/  IMAD.MOV R8, RZ, RZ, -R3 ;  /* 0x000000ffff087224 */ /* 0x002fc800078e0a03 */
[----:B------:R-:W-:Y:S01]  /*0380*/  IMAD.MOV.U32 R2, RZ, RZ, R8 ;  /* 0x000000ffff027224 */ /* 0x000fe200078e0008 */
[----:B------:R-:W-:-:S03]  /*0390*/  IABS R8, R11 ;  /* 0x0000000b00087213 */ /* 0x000fc60000000000 */
[----:B------:R-:W-:Y:S02]  /*03a0*/  IMAD R5, R2, R7, RZ ;  /* 0x0000000702057224 */ /* 0x000fe400078e02ff */
[----:B------:R-:W-:Y:S02]  /*03b0*/  IMAD.MOV.U32 R2, RZ, RZ, RZ ;  /* 0x000000ffff027224 */ /* 0x000fe400078e00ff */
[----:B------:R-:W-:Y:S02]  /*03c0*/  IMAD.MOV R0, RZ, RZ, -R8 ;  /* 0x000000ffff007224 */ /* 0x000fe400078e0a08 */
        /* <DEDUP_REMOVED lines=9> */
[----:B------:R-:W-:Y:S02]  /*0460*/  ISETP.GE.AND P2, PT, R0, RZ, PT ;  /* 0x000000ff0000720c */ /* 0x000fe40003f46270 */
[----:B------:R-:W1:Y:S05]  /*0470*/  S2R R0, SR_TID.X ;  /* 0x0000000000007919 */ /* 0x000e6a0000002100 */
[----:B------:R-:W-:Y:S01]  /*0480*/  @P0 VIADD R2, R2, 0x1 ;  /* 0x0000000102020836 */ /* 0x000fe20000000000 */
[----:B------:R-:W-:-:S03]  /*0490*/  ISETP.GT.AND P0, PT, R107, 0x1f, PT ;  /* 0x0000001f6b00780c */ /* 0x000fc60003f04270 */
[----:B------:R-:W-:-:S04]  /*04a0*/  IMAD.MOV.U32 R35, RZ, RZ, R2 ;  /* 0x000000ffff237224 */ /* 0x000fc800078e0002 */
[----:B------:R-:W-:Y:S01]  /*04b0*/  @!P2 IMAD.MOV R35, RZ, RZ, -R35 ;  /* 0x000000ffff23a224 */ /* 0x000fe200078e0a23 */
[----:B------:R-:W-:-:S05]  /*04c0*/  @!P1 LOP3.LUT R35, RZ, R11, RZ, 0x33, !PT ;  /* 0x0000000bff239212 */ /* 0x000fca00078e33ff */
[----:B------:R-:W-:Y:S02]  /*04d0*/  IMAD.MOV R2, RZ, RZ, -R35 ;  /* 0x000000ffff027224 */ /* 0x000fe400078e0a23 */
[----:B------:R-:W-:Y:S02]  /*04e0*/  IMAD.SHL.U32 R35, R35, 0x100, RZ ;  /* 0x0000010023237824 */ /* 0x000fe400078e00ff */
[----:B------:R-:W-:-:S04]  /*04f0*/  IMAD R2, R11, R2, R4 ;  /* 0x000000020b027224 */ /* 0x000fc800078e0204 */
[----:B------:R-:W-:Y:S01]  /*0500*/  IMAD.IADD R3, R6, 0x1, R2 ;  /* 0x0000000106037824 */ /* 0x000fe200078e0202 */
[----:B-1----:R-:W-:Y:S02]  /*0510*/  SHF.R.U32.HI R2, RZ, 0x4, R0 ;  /* 0x00000004ff027819 */ /* 0x002fe40000011600 */
[----:B------:R-:W-:Y:S02]  /*0520*/  LOP3.LUT R4, R0, 0xf, RZ, 0xc0, !PT ;  /* 0x0000000f00047812 */ /* 0x000fe400078ec0ff */
[----:B------:R-:W-:Y:S02]  /*0530*/  SGXT.U32 R2, R2, 0x4 ;  /* 0x000000040202781a */ /* 0x000fe40000000000 */
[C---:B------:R-:W-:Y:S01]  /*0540*/  LOP3.LUT R32, R0.reuse, 0xe0, RZ, 0xc0, !PT ;  /* 0x000000e000207812 */ /* 0x040fe200078ec0ff */
[----:B------:R-:W-:Y:S01]  /*0550*/  IMAD R3, R3, 0x10, R4 ;  /* 0x0000001003037824 */ /* 0x000fe200078e0204 */
[----:B------:R-:W-:Y:S02]  /*0560*/  LOP3.LUT R33, R0, 0x1f, RZ, 0xc0, !PT ;  /* 0x0000001f00217812 */ /* 0x000fe400078ec0ff */
[----:B------:R-:W-:Y:S01]  /*0570*/  LOP3.LUT R34, R2, 0x10, RZ, 0xfc, !PT ;  /* 0x0000001002227812 */ /* 0x000fe200078efcff */
[----:B0-----:R-:W-:Y:S06]  /*0580*/  @P0 BRA `(.L_x_0) ;  /* 0x0000000000300947 */ /* 0x001fec0003800000 */
[C---:B------:R-:W-:Y:S01]  /*0590*/  IMAD.SHL.U32 R37, R0.reuse, 0x20, RZ ;  /* 0x0000002000257824 */ /* 0x040fe200078e00ff */
[----:B------:R-:W-:Y:S01]  /*05a0*/  CS2R R20, SRZ ;  /* 0x0000000000147805 */ /* 0x000fe2000001ff00 */
[----:B------:R-:W-:Y:S01]  /*05b0*/  IMAD.SHL.U32 R36, R0, 0x80, RZ ;  /* 0x0000008000247824 */ /* 0x000fe200078e00ff */
[----:B------:R-:W-:Y:S02]  /*05c0*/  CS2R R22, SRZ ;  /* 0x0000000000167805 */ /* 0x000fe4000001ff00 */
[----:B------:R-:W-:Y:S02]  /*05d0*/  CS2R R16, SRZ ;  /* 0x0000000000107805 */ /* 0x000fe4000001ff00 */
[----:B------:R-:W-:Y:S02]  /*05e0*/  CS2R R18, SRZ ;  /* 0x0000000000127805 */ /* 0x000fe4000001ff00 */
[----:B------:R-:W-:Y:S02]  /*05f0*/  CS2R R12, SRZ ;  /* 0x00000000000c7805 */ /* 0x000fe4000001ff00 */
[----:B------:R-:W-:-:S02]  /*0600*/  CS2R R14, SRZ ;  /* 0x00000000000e7805 */ /* 0x000fc4000001ff00 */
[----:B------:R-:W-:Y:S02]  /*0610*/  CS2R R24, SRZ ;  /* 0x0000000000187805 */ /* 0x000fe4000001ff00 */
[----:B------:R-:W-:Y:S02]  /*0620*/  CS2R R26, SRZ ;  /* 0x00000000001a7805 */ /* 0x000fe4000001ff00 */
[----:B------:R-:W-:Y:S01]  /*0630*/  LOP3.LUT R37, R37, 0x60, RZ, 0xc0, !PT ;  /* 0x0000006025257812 */ /* 0x000fe200078ec0ff */
[----:B------:R-:W-:Y:S06]  /*0640*/  BRA `(.L_x_1) ;  /* 0x0000003800447947 */ /* 0x000fec0003800000 */
.L_x_0:
[----:B------:R-:W-:Y:S01]  /*0650*/  IABS R13, R14 ;  /* 0x0000000e000d7213 */ /* 0x000fe20000000000 */
[----:B------:R-:W-:Y:S01]  /*0660*/  ULDC UR8, c[0x0][0x240] ;  /* 0x0000900000087ab9 */ /* 0x000fe20000000800 */
[----:B------:R-:W-:Y:S01]  /*0670*/  IABS R5, R15 ;  /* 0x0000000f00057213 */ /* 0x000fe20000000000 */
[----:B------:R-:W-:Y:S01]  /*0680*/  ULDC.64 UR12, c[0x0][0x218] ;  /* 0x00008600000c7ab9 */ /* 0x000fe20000000a00 */
[----:B------:R-:W0:Y:S01]  /*0690*/  I2F.RP R10, R13 ;  /* 0x0000000d000a7306 */ /* 0x000e220000209400 */
[----:B------:R-:W-:Y:S01]  /*06a0*/  LEA.HI R17, R32, R35, RZ, 0x1b ;  /* 0x0000002320117211 */ /* 0x000fe200078fd8ff */
[C---:B------:R-:W-:Y:S01]  /*06b0*/  IMAD.SHL.U32 R37, R0.reuse, 0x20, RZ ;  /* 0x0000002000257824 */ /* 0x040fe200078e00ff */
[----:B------:R-:W-:Y:S01]  /*06c0*/  ISETP.GE.AND P4, PT, R3, RZ, PT ;  /* 0x000000ff0300720c */ /* 0x000fe20003f86270 */
[----:B------:R-:W-:Y:S01]  /*06d0*/  IMAD.SHL.U32 R78, R0, 0x2, RZ ;  /* 0x00000002004e7824 */ /* 0x000fe200078e00ff */
[----:B------:R-:W-:Y:S01]  /*06e0*/  IABS R76, R17 ;  /* 0x00000011004c7213 */ /* 0x000fe20000000000 */
[----:B------:R-:W-:Y:S01]  /*06f0*/  VIADD R16, R17, 0xf0 ;  /* 0x000000f011107836 */ /* 0x000fe20000000000 */
[----:B------:R-:W-:Y:S01]  /*0700*/  LOP3.LUT R37, R37, 0x60, RZ, 0xc0, !PT ;  /* 0x0000006025257812 */ /* 0x000fe200078ec0ff */
[----:B------:R-:W1:Y:S01]  /*0710*/  I2F.RP R4, R5 ;  /* 0x0000000500047306 */ /* 0x000e620000209400 */
[C---:B------:R-:W-:Y:S01]  /*0720*/  VIADD R19, R17.reuse, 0xd8 ;  /* 0x000000d811137836 */ /* 0x040fe20000000000 */
[----:B------:R-:W-:Y:S01]  /*0730*/  ULDC UR9, c[0x0][0x234] ;  /* 0x00008d0000097ab9 */ /* 0x000fe20000000800 */
[----:B------:R-:W-:Y:S01]  /*0740*/  ISETP.GE.AND P1, PT, R16, RZ, PT ;  /* 0x000000ff1000720c */ /* 0x000fe20003f26270 */
[C---:B------:R-:W-:Y:S01]  /*0750*/  VIADD R21, R17.reuse, 0xa0 ;  /* 0x000000a011157836 */ /* 0x040fe20000000000 */
[----:B------:R-:W-:Y:S01]  /*0760*/  ULDC.64 UR10, c[0x0][0x210] ;  /* 0x00008400000a7ab9 */ /* 0x000fe20000000a00 */
[----:B------:R-:W-:Y:S01]  /*0770*/  IABS R18, R19 ;  /* 0x0000001300127213 */ /* 0x000fe20000000000 */
[C---:B------:R-:W-:Y:S01]  /*0780*/  VIADD R23, R17.reuse, 0x90 ;  /* 0x0000009011177836 */ /* 0x040fe20000000000 */
[----:B0-----:R-:W0:Y:S01]  /*0790*/  MUFU.RCP R10, R10 ;  /* 0x0000000a000a7308 */ /* 0x001e220000001000 */
[----:B------:R-:W-:Y:S01]  /*07a0*/  IABS R30, R21 ;  /* 0x00000015001e7213 */ /* 0x000fe20000000000 */
[----:B------:R-:W-:-:S02]  /*07b0*/  VIADD R25, R17, 0x80 ;  /* 0x0000008011197836 */ /* 0x000fc40000000000 */
[----:B------:R-:W-:Y:S01]  /*07c0*/  IABS R38, R23 ;  /* 0x0000001700267213 */ /* 0x000fe20000000000 */
[C---:B------:R-:W-:Y:S02]  /*07d0*/  VIADD R27, R17.reuse, 0x78 ;  /* 0x00000078111b7836 */ /* 0x040fe40000000000 */
[----:B------:R-:W-:Y:S01]  /*07e0*/  IABS R46, R25 ;  /* 0x00000019002e7213 */ /* 0x000fe20000000000 */
[----:B-1----:R-:W1:Y:S01]  /*07f0*/  MUFU.RCP R4, R4 ;  /* 0x0000000400047308 */ /* 0x002e620000001000 */
[----:B------:R-:W-:Y:S01]  /*0800*/  VIADD R29, R17, 0x18 ;  /* 0x00000018111d7836 */ /* 0x000fe20000000000 */
[----:B------:R-:W-:-:S04]  /*0810*/  IABS R48, R27 ;  /* 0x0000001b00307213 */ /* 0x000fc80000000000 */
[----:B------:R-:W-:Y:S01]  /*0820*/  IABS R72, R29 ;  /* 0x0000001d00487213 */ /* 0x000fe20000000000 */
[----:B0-----:R-:W-:-:S04]  /*0830*/  VIADD R8, R10, 0xffffffe ;  /* 0x0ffffffe0a087836 */ /* 0x001fc80000000000 */
[----:B------:R0:W2:Y:S01]  /*0840*/  F2I.FTZ.U32.TRUNC.NTZ R9, R8 ;  /* 0x0000000800097305 */ /* 0x0000a2000021f000 */
[----:B-1----:R-:W-:Y:S01]  /*0850*/  VIADD R6, R4, 0xffffffe ;  /* 0x0ffffffe04067836 */ /* 0x002fe20000000000 */
[----:B------:R-:W-:-:S06]  /*0860*/  IABS R4, R3 ;  /* 0x0000000300047213 */ /* 0x000fcc0000000000 */
[----:B------:R1:W3:Y:S01]  /*0870*/  F2I.FTZ.U32.TRUNC.NTZ R7, R6 ;  /* 0x0000000600077305 */ /* 0x0002e2000021f000 */
[----:B0-----:R-:W-:Y:S02]  /*0880*/  IMAD.MOV.U32 R8, RZ, RZ, RZ ;  /* 0x000000ffff087224 */ /* 0x001fe400078e00ff */
[----:B--2---:R-:W-:Y:S02]  /*0890*/  IMAD.MOV R12, RZ, RZ, -R9 ;  /* 0x000000ffff0c7224 */ /* 0x004fe400078e0a09 */
[----:B-1----:R-:W-:Y:S02]  /*08a0*/  IMAD.MOV.U32 R6, RZ, RZ, RZ ;  /* 0x000000ffff067224 */ /* 0x002fe400078e00ff */
[----:B------:R-:W-:Y:S01]  /*08b0*/  IMAD R11, R12, R13, RZ ;  /* 0x0000000d0c0b7224 */ /* 0x000fe200078e02ff */
[----:B------:R-:W-:-:S03]  /*08c0*/  IABS R12, R16 ;  /* 0x00000010000c7213 */ /* 0x000fc60000000000 */
[----:B------:R-:W-:-:S04]  /*08d0*/  IMAD.HI.U32 R9, R9, R11, R8 ;  /* 0x0000000b09097227 */ /* 0x000fc800078e0008 */
[----:B---3--:R-:W-:Y:S02]  /*08e0*/  IMAD.MOV R10, RZ, RZ, -R7 ;  /* 0x000000ffff0a7224 */ /* 0x008fe400078e0a07 */
[----:B------:R-:W-:-:S04]  /*08f0*/  IMAD.HI.U32 R9, R9, R4, RZ ;  /* 0x0000000409097227 */ /* 0x000fc800078e00ff */
[----:B------:R-:W-:Y:S02]  /*0900*/  IMAD.MOV R8, RZ, RZ, -R9 ;  /* 0x000000ffff087224 */ /* 0x000fe400078e0a09 */
[----:B------:R-:W-:Y:S02]  /*0910*/  VIADD R11, R17, 0xf8 ;  /* 0x000000f8110b7836 */ /* 0x000fe40000000000 */
[C---:B------:R-:W-:Y:S02]  /*0920*/  IMAD R8, R13.reuse, R8, R4 ;  /* 0x000000080d087224 */ /* 0x040fe400078e0204 */
[----:B------:R-:W-:Y:S01]  /*0930*/  IMAD R9, R10, R5, RZ ;  /* 0x000000050a097224 */ /* 0x000fe200078e02ff */
[----:B------:R-:W-:Y:S02]  /*0940*/  IABS R10, R11 ;  /* 0x0000000b000a7213 */ /* 0x000fe40000000000 */
[----:B------:R-:W-:Y:S01]  /*0950*/  ISETP.GT.U32.AND P0, PT, R13, R8, PT ;  /* 0x000000080d00720c */ /* 0x000fe20003f04070 */
[----:B------:R-:W-:Y:S01]  /*0960*/  IMAD.HI.U32 R7, R7, R9, R6 ;  /* 0x0000000907077227 */ /* 0x000fe200078e0006 */
[----:B------:R-:W-:-:S05]  /*0970*/  ISETP.GE.AND P6, PT, R11, RZ, PT ;  /* 0x000000ff0b00720c */ /* 0x000fca0003fc6270 */
[----:B------:R-:W-:-:S04]  /*0980*/  IMAD.HI.U32 R4, R7, R10, RZ ;  /* 0x0000000a07047227 */ /* 0x000fc800078e00ff */
[----:B------:R-:W-:-:S04]  /*0990*/  IMAD.HI.U32 R6, R7, R12, RZ ;  /* 0x0000000c07067227 */ /* 0x000fc800078e00ff */
[----:B------:R-:W-:Y:S02]  /*09a0*/  IMAD.MOV R9, RZ, RZ, -R4 ;  /* 0x000000ffff097224 */ /* 0x000fe400078e0a04 */
[----:B------:R-:W-:Y:S02]  /*09b0*/  @!P0 IMAD.IADD R8, R8, 0x1, -R13 ;  /* 0x0000000108088824 */ /* 0x000fe400078e0a0d */
[----:B------:R-:W-:Y:S02]  /*09c0*/  IMAD.MOV R11, RZ, RZ, -R6 ;  /* 0x000000ffff0b7224 */ /* 0x000fe400078e0a06 */
[----:B------:R-:W-:Y:S01]  /*09d0*/  IMAD R6, R5, R9, R10 ;  /* 0x0000000905067224 */ /* 0x000fe200078e020a */
[----:B------:R-:W-:Y:S01]  /*09e0*/  ISETP.GT.U32.AND P0, PT, R13, R8, PT ;  /* 0x000000080d00720c */ /* 0x000fe20003f04070 */
[----:B------:R-:W-:Y:S02]  /*09f0*/  VIADD R4, R17, 0xe8 ;  /* 0x000000e811047836 */ /* 0x000fe40000000000 */
[C---:B------:R-:W-:Y:S01]  /*0a00*/  IMAD R10, R5.reuse, R11, R12 ;  /* 0x0000000b050a7224 */ /* 0x040fe200078e020c */
[----:B------:R-:W-:Y:S01]  /*0a10*/  ISETP.GT.U32.AND P2, PT, R5, R6, PT ;  /* 0x000000060500720c */ /* 0x000fe20003f44070 */
[----:B------:R-:W-:Y:S01]  /*0a20*/  VIADD R11, R17, 0xe0 ;  /* 0x000000e0110b7836 */ /* 0x000fe20000000000 */
[----:B------:R-:W-:-:S02]  /*0a30*/  ISETP.GE.AND P3, PT, R4, RZ, PT ;  /* 0x000000ff0400720c */ /* 0x000fc40003f66270 */
[----:B------:R-:W-:Y:S02]  /*0a40*/  IABS R4, R4 ;  /* 0x0000000400047213 */ /* 0x000fe40000000000 */
[----:B------:R-:W-:Y:S02]  /*0a50*/  ISETP.GT.U32.AND P5, PT, R5, R10, PT ;  /* 0x0000000a0500720c */ /* 0x000fe40003fa4070 */
[----:B------:R-:W-:Y:S01]  /*0a60*/  IABS R16, R11 ;  /* 0x0000000b00107213 */ /* 0x000fe20000000000 */
[----:B------:R-:W-:Y:S02]  /*0a70*/  IMAD.MOV.U32 R12, RZ, RZ, R4 ;  /* 0x000000ffff0c7224 */ /* 0x000fe400078e0004 */
[----:B------:R-:W-:Y:S01]  /*0a80*/  @!P0 IMAD.IADD R8, R8, 0x1, -R13 ;  /* 0x0000000108088824 */ /* 0x000fe200078e0a0d */
[----:B------:R-:W-:Y:S01]  /*0a90*/  ISETP.NE.AND P0, PT, R14, RZ, PT ;  /* 0x000000ff0e00720c */ /* 0x000fe20003f05270 */
[----:B------:R-:W-:-:S04]  /*0aa0*/  IMAD.HI.U32 R4, R7, R12, RZ ;  /* 0x0000000c07047227 */ /* 0x000fc800078e00ff */
[----:B------:R-:W-:Y:S02]  /*0ab0*/  @!P2 IMAD.IADD R6, R6, 0x1, -R5 ;  /* 0x000000010606a824 */ /* 0x000fe400078e0a05 */
[----:B------:R-:W-:Y:S02]  /*0ac0*/  IMAD.MOV R9, RZ, RZ, -R4 ;  /* 0x000000ffff097224 */ /* 0x000fe400078e0a04 */
[----:B------:R-:W-:Y:S01]  /*0ad0*/  IMAD.MOV.U32 R4, RZ, RZ, R8 ;  /* 0x000000ffff047224 */ /* 0x000fe200078e0008 */
[----:B------:R-:W-:Y:S01]  /*0ae0*/  ISETP.GT.U32.AND P2, PT, R5, R6, PT ;  /* 0x000000060500720c */ /* 0x000fe20003f44070 */
[----:B------:R-:W-:-:S04]  /*0af0*/  IMAD.HI.U32 R8, R7, R16, RZ ;  /* 0x0000001007087227 */ /* 0x000fc800078e00ff */
[----:B------:R-:W-:Y:S02]  /*0b00*/  @!P5 IMAD.IADD R10, R10, 0x1, -R5 ;  /* 0x000000010a0ad824 */ /* 0x000fe400078e0a05 */
[----:B------:R-:W-:Y:S02]  /*0b10*/  IMAD.MOV R8, RZ, RZ, -R8 ;  /* 0x000000ffff087224 */ /* 0x000fe400078e0a08 */
[C---:B------:R-:W-:Y:S01]  /*0b20*/  IMAD R12, R5.reuse, R9, R12 ;  /* 0x00000009050c7224 */ /* 0x040fe200078e020c */
[----:B------:R-:W-:Y:S01]  /*0b30*/  ISETP.GT.U32.AND P5, PT, R5, R10, PT ;  /* 0x0000000a0500720c */ /* 0x000fe20003fa4070 */
[----:B------:R-:W-:Y:S01]  /*0b40*/  @!P4 IMAD.MOV R4, RZ, RZ, -R4 ;  /* 0x000000ffff04c224 */ /* 0x000fe200078e0a04 */
[----:B------:R-:W-:Y:S01]  /*0b50*/  @!P0 LOP3.LUT R4, RZ, R14, RZ, 0x33, !PT ;  /* 0x0000000eff048212 */ /* 0x000fe200078e33ff */
[----:B------:R-:W-:Y:S01]  /*0b60*/  IMAD.HI.U32 R9, R7, R18, RZ ;  /* 0x0000001207097227 */ /* 0x000fe200078e00ff */
[----:B------:R-:W-:Y:S02]  /*0b70*/  ISETP.GE.AND P4, PT, R11, RZ, PT ;  /* 0x000000ff0b00720c */ /* 0x000fe40003f86270 */
[C---:B------:R-:W-:Y:S01]  /*0b80*/  ISETP.GT.U32.AND P0, PT, R5.reuse, R12, PT ;  /* 0x0000000c0500720c */ /* 0x040fe20003f04070 */
[----:B------:R-:W-:-:S02]  /*0b90*/  IMAD R14, R5, R8, R16 ;  /* 0x00000008050e7224 */ /* 0x000fc400078e0210 */
[----:B------:R-:W-:Y:S02]  /*0ba0*/  IMAD.MOV R9, RZ, RZ, -R9 ;  /* 0x000000ffff097224 */ /* 0x000fe400078e0a09 */
[--C-:B------:R-:W-:Y:S01]  /*0bb0*/  @!P2 IMAD.IADD R6, R6, 0x1, -R5.reuse ;  /* 0x000000010606a824 */ /* 0x100fe200078e0a05 */
[C---:B------:R-:W-:Y:S01]  /*0bc0*/  ISETP.GT.U32.AND P2, PT, R5.reuse, R14, PT ;  /* 0x0000000e0500720c */ /* 0x040fe20003f44070 */
[----:B------:R-:W-:Y:S02]  /*0bd0*/  IMAD R16, R5, R9, R18 ;  /* 0x0000000905107224 */ /* 0x000fe400078e0212 */
[----:B------:R-:W-:Y:S02]  /*0be0*/  @!P5 IMAD.IADD R10, R10, 0x1, -R5 ;  /* 0x000000010a0ad824 */ /* 0x000fe400078e0a05 */
[----:B------:R-:W-:Y:S01]  /*0bf0*/  VIADD R11, R17, 0xd0 ;  /* 0x000000d0110b7836 */ /* 0x000fe20000000000 */
[----:B------:R-:W-:Y:S01]  /*0c00*/  ISETP.GT.U32.AND P5, PT, R5, R16, PT ;  /* 0x000000100500720c */ /* 0x000fe20003fa4070 */
[----:B------:R-:W-:-:S02]  /*0c10*/  IMAD.MOV.U32 R8, RZ, RZ, R6 ;  /* 0x000000ffff087224 */ /* 0x000fc400078e0006 */
[----:B------:R-:W-:Y:S01]  /*0c20*/  VIADD R13, R17, 0xc8 ;  /* 0x000000c8110d7836 */ /* 0x000fe20000000000 */
[----:B------:R-:W-:Y:S01]  /*0c30*/  IABS R18, R11 ;  /* 0x0000000b00127213 */ /* 0x000fe20000000000 */
[--C-:B------:R-:W-:Y:S02]  /*0c40*/  @!P0 IMAD.IADD R12, R12, 0x1, -R5.reuse ;  /* 0x000000010c0c8824 */ /* 0x100fe400078e0a05 */
[--C-:B------:R-:W-:Y:S01]  /*0c50*/  @!P2 IMAD.IADD R14, R14, 0x1, -R5.reuse ;  /* 0x000000010e0ea824 */ /* 0x100fe200078e0a05 */
[----:B------:R-:W-:Y:S01]  /*0c60*/  IABS R20, R13 ;  /* 0x0000000d00147213 */ /* 0x000fe20000000000 */
[----:B------:R-:W-:Y:S01]  /*0c70*/  IMAD.HI.U32 R6, R7, R18, RZ ;  /* 0x0000001207067227 */ /* 0x000fe200078e00ff */
[C---:B------:R-:W-:Y:S02]  /*0c80*/  ISETP.GT.U32.AND P0, PT, R5.reuse, R12, PT ;  /* 0x0000000c0500720c */ /* 0x040fe40003f04070 */
[----:B------:R-:W-:Y:S01]  /*0c90*/  ISETP.GT.U32.AND P2, PT, R5, R14, PT ;  /* 0x0000000e0500720c */ /* 0x000fe20003f44070 */
[----:B------:R-:W-:-:S02]  /*0ca0*/  @!P5 IMAD.IADD R16, R16, 0x1, -R5 ;  /* 0x000000011010d824 */ /* 0x000fc400078e0a05 */
[----:B------:R-:W-:Y:S02]  /*0cb0*/  IMAD.MOV R6, RZ, RZ, -R6 ;  /* 0x000000ffff067224 */ /* 0x000fe400078e0a06 */
[----:B------:R-:W-:Y:S01]  /*0cc0*/  @!P6 IMAD.MOV R8, RZ, RZ, -R8 ;  /* 0x000000ffff08e224 */ /* 0x000fe200078e0a08 */
[C---:B------:R-:W-:Y:S01]  /*0cd0*/  ISETP.GT.U32.AND P5, PT, R5.reuse, R16, PT ;  /* 0x000000100500720c */ /* 0x040fe20003fa4070 */
[----:B------:R-:W-:Y:S01]  /*0ce0*/  IMAD R6, R5, R6, R18 ;  /* 0x0000000605067224 */ /* 0x000fe200078e0212 */
[----:B------:R-:W-:Y:S01]  /*0cf0*/  ISETP.GE.AND P6, PT, R19, RZ, PT ;  /* 0x000000ff1300720c */ /* 0x000fe20003fc6270 */
[----:B------:R-:W-:-:S04]  /*0d00*/  IMAD.HI.U32 R9, R7, R20, RZ ;  /* 0x0000001407097227 */ /* 0x000fc800078e00ff */
[----:B------:R-:W-:Y:S01]  /*0d10*/  @!P2 IMAD.IADD R14, R14, 0x1, -R5 ;  /* 0x000000010e0ea824 */ /* 0x000fe200078e0a05 */
[----:B------:R-:W-:Y:S01]  /*0d20*/  ISETP.GT.U32.AND P2, PT, R5, R6, PT ;  /* 0x000000060500720c */ /* 0x000fe20003f44070 */
[----:B------:R-:W-:Y:S02]  /*0d30*/  IMAD.MOV R9, RZ, RZ, -R9 ;  /* 0x000000ffff097224 */ /* 0x000fe400078e0a09 */
[--C-:B------:R-:W-:Y:S01]  /*0d40*/  @!P0 IMAD.IADD R12, R12, 0x1, -R5.reuse ;  /* 0x000000010c0c8824 */ /* 0x100fe200078e0a05 */
[----:B------:R-:W-:Y:S01]  /*0d50*/  ISETP.GE.AND P0, PT, R13, RZ, PT ;  /* 0x000000ff0d00720c */ /* 0x000fe20003f06270 */
[----:B------:R-:W-:Y:S02]  /*0d60*/  IMAD R20, R5, R9, R20 ;  /* 0x0000000905147224 */ /* 0x000fe400078e0214 */
[----:B------:R-:W-:Y:S02]  /*0d70*/  @!P5 IMAD.IADD R16, R16, 0x1, -R5 ;  /* 0x000000011010d824 */ /* 0x000fe400078e0a05 */
[----:B------:R-:W-:-:S02]  /*0d80*/  VIADD R9, R17, 0xc0 ;  /* 0x000000c011097836 */ /* 0x000fc40000000000 */
[----:B------:R-:W-:Y:S01]  /*0d90*/  @!P6 IMAD.MOV R16, RZ, RZ, -R16 ;  /* 0x000000ffff10e224 */ /* 0x000fe200078e0a10 */
[----:B------:R-:W-:Y:S01]  /*0da0*/  ISETP.GT.U32.AND P6, PT, R5, R20, PT ;  /* 0x000000140500720c */ /* 0x000fe20003fc4070 */
[----:B------:R-:W-:Y:S01]  /*0db0*/  @!P2 IMAD.IADD R6, R6, 0x1, -R5 ;  /* 0x000000010606a824 */ /* 0x000fe200078e0a05 */
[----:B------:R-:W-:Y:S01]  /*0dc0*/  IABS R22, R9 ;  /* 0x0000000900167213 */ /* 0x000fe20000000000 */
[----:B------:R-:W-:Y:S01]  /*0dd0*/  @!P1 IMAD.MOV R10, RZ, RZ, -R10 ;  /* 0x000000ffff0a9224 */ /* 0x000fe200078e0a0a */
[----:B------:R-:W-:Y:S01]  /*0de0*/  ISETP.GE.AND P1, PT, R11, RZ, PT ;  /* 0x000000ff0b00720c */ /* 0x000fe20003f26270 */
[----:B------:R-:W-:Y:S01]  /*0df0*/  VIADD R13, R17, 0xb0 ;  /* 0x000000b0110d7836 */ /* 0x000fe20000000000 */
[----:B------:R-:W-:Y:S01]  /*0e00*/  ISETP.GT.U32.AND P2, PT, R5, R6, PT ;  /* 0x000000060500720c */ /* 0x000fe20003f44070 */
[----:B------:R-:W-:Y:S01]  /*0e10*/  @!P3 IMAD.MOV R12, RZ, RZ, -R12 ;  /* 0x000000ffff0cb224 */ /* 0x000fe200078e0a0c */
[----:B------:R-:W-:Y:S01]  /*0e20*/  ISETP.GE.AND P3, PT, R9, RZ, PT ;  /* 0x000000ff0900720c */ /* 0x000fe20003f66270 */
[----:B------:R-:W-:Y:S01]  /*0e30*/  VIADD R11, R17, 0xb8 ;  /* 0x000000b8110b7836 */ /* 0x000fe20000000000 */
[----:B------:R-:W-:Y:S01]  /*0e40*/  ISETP.GE.AND P5, PT, R13, RZ, PT ;  /* 0x000000ff0d00720c */ /* 0x000fe20003fa6270 */
[----:B------:R-:W-:Y:S01]  /*0e50*/  IMAD.HI.U32 R9, R7, R22, RZ ;  /* 0x0000001607097227 */ /* 0x000fe200078e00ff */
[----:B------:R-:W-:-:S02]  /*0e60*/  IABS R26, R13 ;  /* 0x0000000d001a7213 */ /* 0x000fc40000000000 */
[----:B------:R-:W-:Y:S01]  /*0e70*/  IABS R24, R11 ;  /* 0x0000000b00187213 */ /* 0x000fe20000000000 */
[----:B------:R-:W-:Y:S02]  /*0e80*/  IMAD.MOV R13, RZ, RZ, -R9 ;  /* 0x000000ffff0d7224 */ /* 0x000fe400078e0a09 */
[----:B------:R-:W-:Y:S02]  /*0e90*/  @!P6 IMAD.IADD R20, R20, 0x1, -R5 ;  /* 0x000000011414e824 */ /* 0x000fe400078e0a05 */
[----:B------:R-:W-:Y:S01]  /*0ea0*/  @!P4 IMAD.MOV R14, RZ, RZ, -R14 ;  /* 0x000000ffff0ec224 */ /* 0x000fe200078e0a0e */
[----:B------:R-:W-:Y:S01]  /*0eb0*/  ISETP.GE.AND P4, PT, R11, RZ, PT ;  /* 0x000000ff0b00720c */ /* 0x000fe20003f86270 */
[C---:B------:R-:W-:Y:S01]  /*0ec0*/  IMAD R22, R5.reuse, R13, R22 ;  /* 0x0000000d05167224 */ /* 0x040fe200078e0216 */
[----:B------:R-:W-:Y:S01]  /*0ed0*/  ISETP.GT.U32.AND P6, PT, R5, R20, PT ;  /* 0x000000140500720c */ /* 0x000fe20003fc4070 */
[----:B------:R-:W-:-:S04]  /*0ee0*/  IMAD.HI.U32 R11, R7, R24, RZ ;  /* 0x00000018070b7227 */ /* 0x000fc800078e00ff */
[----:B------:R-:W-:Y:S01]  /*0ef0*/  @!P2 IMAD.IADD R6, R6, 0x1, -R5 ;  /* 0x000000010606a824 */ /* 0x000fe200078e0a05 */
[----:B------:R-:W-:Y:S01]  /*0f00*/  ISETP.GT.U32.AND P2, PT, R5, R22, PT ;  /* 0x000000160500720c */ /* 0x000fe20003f44070 */
[----:B------:R-:W-:Y:S02]  /*0f10*/  IMAD.MOV R11, RZ, RZ, -R11 ;  /* 0x000000ffff0b7224 */ /* 0x000fe400078e0a0b */
[----:B------:R-:W-:Y:S02]  /*0f20*/  VIADD R19, R17, 0xa8 ;  /* 0x000000a811137836 */ /* 0x000fe40000000000 */
[----:B------:R-:W-:Y:S02]  /*0f30*/  IMAD R24, R5, R11, R24 ;  /* 0x0000000b05187224 */ /* 0x000fe400078e0218 */
[----:B------:R-:W-:Y:S01]  /*0f40*/  @!P6 IMAD.IADD R20, R20, 0x1, -R5 ;  /* 0x000000011414e824 */ /* 0x000fe200078e0a05 */
[----:B------:R-:W-:Y:S01]  /*0f50*/  IABS R28, R19 ;  /* 0x00000013001c7213 */ /* 0x000fe20000000000 */
[----:B------:R-:W-:Y:S01]  /*0f60*/  IMAD.HI.U32 R9, R7, R26, RZ ;  /* 0x0000001a07097227 */ /* 0x000fe200078e00ff */
[----:B------:R-:W-:-:S03]  /*0f70*/  ISETP.GT.U32.AND P6, PT, R5, R24, PT ;  /* 0x000000180500720c */ /* 0x000fc60003fc4070 */
[----:B------:R-:W-:-:S04]  /*0f80*/  IMAD.HI.U32 R11, R7, R30, RZ ;  /* 0x0000001e070b7227 */ /* 0x000fc800078e00ff */
[----:B------:R-:W-:Y:S02]  /*0f90*/  @!P2 IMAD.IADD R22, R22, 0x1, -R5 ;  /* 0x000000011616a824 */ /* 0x000fe400078e0a05 */
[----:B------:R-:W-:Y:S02]  /*0fa0*/  IMAD.MOV R9, RZ, RZ, -R9 ;  /* 0x000000ffff097224 */ /* 0x000fe400078e0a09 */
[----:B------:R-:W-:Y:S01]  /*0fb0*/  IMAD.MOV R11, RZ, RZ, -R11 ;  /* 0x000000ffff0b7224 */ /* 0x000fe200078e0a0b */
[C---:B------:R-:W-:Y:S01]  /*0fc0*/  ISETP.GT.U32.AND P2, PT, R5.reuse, R22, PT ;  /* 0x000000160500720c */ /* 0x040fe20003f44070 */
[----:B------:R-:W-:Y:S02]  /*0fd0*/  IMAD R26, R5, R9, R26 ;  /* 0x00000009051a7224 */ /* 0x000fe400078e021a */
[----:B------:R-:W-:Y:S02]  /*0fe0*/  VIADD R13, R17, 0x98 ;  /* 0x00000098110d7836 */ /* 0x000fe40000000000 */
[----:B------:R-:W-:-:S03]  /*0ff0*/  IMAD.HI.U32 R9, R7, R28, RZ ;  /* 0x0000001c07097227 */ /* 0x000fc600078e00ff */
[----:B------:R-:W-:Y:S01]  /*1000*/  IABS R36, R13 ;  /* 0x0000000d00247213 */ /* 0x000fe20000000000 */
[C---:B------:R-:W-:Y:S02]  /*1010*/  IMAD R30, R5.reuse, R11, R30 ;  /* 0x0000000b051e7224 */ /* 0x040fe400078e021e */
[----:B------:R-:W-:Y:S02]  /*1020*/  IMAD.MOV.U32 R18, RZ, RZ, R6 ;  /* 0x000000ffff127224 */ /* 0x000fe400078e0006 */
[----:B------:R-:W-:Y:S02]  /*1030*/  IMAD.MOV R9, RZ, RZ, -R9 ;  /* 0x000000ffff097224 */ /* 0x000fe400078e0a09 */
[----:B------:R-:W-:Y:S01]  /*1040*/  @!P6 IMAD.IADD R24, R24, 0x1, -R5 ;  /* 0x000000011818e824 */ /* 0x000fe200078e0a05 */
[C---:B------:R-:W-:Y:S01]  /*1050*/  ISETP.GT.U32.AND P6, PT, R5.reuse, R30, PT ;  /* 0x0000001e0500720c */ /* 0x040fe20003fc4070 */
[----:B------:R-:W-:Y:S01]  /*1060*/  @!P1 IMAD.MOV R18, RZ, RZ, -R18 ;  /* 0x000000ffff129224 */ /* 0x000fe200078e0a12 */
[C---:B------:R-:W-:Y:S01]  /*1070*/  ISETP.GT.U32.AND P1, PT, R5.reuse, R26, PT ;  /* 0x0000001a0500720c */ /* 0x040fe20003f24070 */
[----:B------:R-:W-:-:S02]  /*1080*/  IMAD R28, R5, R9, R28 ;  /* 0x00000009051c7224 */ /* 0x000fc400078e021c */
[----:B------:R-:W-:-:S04]  /*1090*/  IMAD.HI.U32 R9, R7, R36, RZ ;  /* 0x0000002407097227 */ /* 0x000fc800078e00ff */
[----:B------:R-:W-:-:S04]  /*10a0*/  IMAD.HI.U32 R6, R7, R38, RZ ;  /* 0x0000002607067227 */ /* 0x000fc800078e00ff */
[----:B------:R-:W-:Y:S01]  /*10b0*/  @!P2 IMAD.IADD R22, R22, 0x1, -R5 ;  /* 0x000000011616a824 */ /* 0x000fe200078e0a05 */
[----:B------:R-:W-:Y:S01]  /*10c0*/  ISETP.GE.AND P2, PT, R19, RZ, PT ;  /* 0x000000ff1300720c */ /* 0x000fe20003f46270 */
[----:B------:R-:W-:Y:S02]  /*10d0*/  IMAD.MOV R9, RZ, RZ, -R9 ;  /* 0x000000ffff097224 */ /* 0x000fe400078e0a09 */
[----:B------:R-:W-:Y:S02]  /*10e0*/  IMAD.MOV R11, RZ, RZ, -R6 ;  /* 0x000000ffff0b7224 */ /* 0x000fe400078e0a06 */
[----:B------:R-:W-:Y:S02]  /*10f0*/  VIADD R19, R17, 0x88 ;  /* 0x0000008811137836 */ /* 0x000fe40000000000 */
[----:B------:R-:W-:Y:S01]  /*1100*/  @!P0 IMAD.MOV R20, RZ, RZ, -R20 ;  /* 0x000000ffff148224 */ /* 0x000fe200078e0a14 */
[C---:B------:R-:W-:Y:S01]  /*1110*/  ISETP.GT.U32.AND P0, PT, R5.reuse, R28, PT ;  /* 0x0000001c0500720c */ /* 0x040fe20003f04070 */
[----:B------:R-:W-:-:S02]  /*1120*/  IMAD R6, R5, R9, R36 ;  /* 0x0000000905067224 */ /* 0x000fc400078e0224 */
[C---:B------:R-:W-:Y:S01]  /*1130*/  IMAD R36, R5.reuse, R11, R38 ;  /* 0x0000000b05247224 */ /* 0x040fe200078e0226 */
[----:B------:R-:W-:Y:S01]  /*1140*/  IABS R38, R19 ;  /* 0x0000001300267213 */ /* 0x000fe20000000000 */
[--C-:B------:R-:W-:Y:S02]  /*1150*/  @!P6 IMAD.IADD R30, R30, 0x1, -R5.reuse ;  /* 0x000000011e1ee824 */ /* 0x100fe400078e0a05 */
[----:B------:R-:W-:Y:S01]  /*1160*/  @!P1 IMAD.IADD R26, R26, 0x1, -R5 ;  /* 0x000000011a1a9824 */ /* 0x000fe200078e0a05 */
[----:B------:R-:W-:Y:S01]  /*1170*/  ISETP.GT.U32.AND P1, PT, R5, R24, PT ;  /* 0x000000180500720c */ /* 0x000fe20003f24070 */
[----:B------:R-:W-:Y:S01]  /*1180*/  IMAD.HI.U32 R9, R7, R38, RZ ;  /* 0x0000002607097227 */ /* 0x000fe200078e00ff */
[----:B------:R-:W-:-:S03]  /*1190*/  ISETP.GT.U32.AND P6, PT, R5, R30, PT ;  /* 0x0000001e0500720c */ /* 0x000fc60003fc4070 */
[----:B------:R-:W-:Y:S02]  /*11a0*/  IMAD.MOV R11, RZ, RZ, -R9 ;  /* 0x000000ffff0b7224 */ /* 0x000fe400078e0a09 */
[--C-:B------:R-:W-:Y:S01]  /*11b0*/  @!P0 IMAD.IADD R28, R28, 0x1, -R5.reuse ;  /* 0x000000011c1c8824 */ /* 0x100fe200078e0a05 */
[C---:B------:R-:W-:Y:S01]  /*11c0*/  ISETP.GT.U32.AND P0, PT, R5.reuse, R26, PT ;  /* 0x0000001a0500720c */ /* 0x040fe20003f04070 */
[C---:B------:R-:W-:Y:S02]  /*11d0*/  IMAD R38, R5.reuse, R11, R38 ;  /* 0x0000000b05267224 */ /* 0x040fe400078e0226 */
[----:B------:R-:W-:Y:S01]  /*11e0*/  @!P3 IMAD.MOV R22, RZ, RZ, -R22 ;  /* 0x000000ffff16b224 */ /* 0x000fe200078e0a16 */
[C---:B------:R-:W-:Y:S01]  /*11f0*/  ISETP.GT.U32.AND P3, PT, R5.reuse, R28, PT ;  /* 0x0000001c0500720c */ /* 0x040fe20003f64070 */
[--C-:B------:R-:W-:Y:S01]  /*1200*/  @!P1 IMAD.IADD R24, R24, 0x1, -R5.reuse ;  /* 0x0000000118189824 */ /* 0x100fe200078e0a05 */
[C---:B------:R-:W-:Y:S01]  /*1210*/  ISETP.GT.U32.AND P1, PT, R5.reuse, R6, PT ;  /* 0x000000060500720c */ /* 0x040fe20003f24070 */
[----:B------:R-:W-:Y:S01]  /*1220*/  @!P6 IMAD.IADD R30, R30, 0x1, -R5 ;  /* 0x000000011e1ee824 */ /* 0x000fe200078e0a05 */
[----:B------:R-:W-:Y:S01]  /*1230*/  ISETP.GT.U32.AND P6, PT, R5, R38, PT ;  /* 0x000000260500720c */ /* 0x000fe20003fc4070 */
[----:B------:R-:W-:-:S04]  /*1240*/  IMAD.HI.U32 R9, R7, R46, RZ ;  /* 0x0000002e07097227 */ /* 0x000fc800078e00ff */
[----:B------:R-:W-:Y:S02]  /*1250*/  @!P4 IMAD.MOV R24, RZ, RZ, -R24 ;  /* 0x000000ffff18c224 */ /* 0x000fe400078e0a18 */
[----:B------:R-:W-:Y:S02]  /*1260*/  IMAD.MOV R9, RZ, RZ, -R9 ;  /* 0x000000ffff097224 */ /* 0x000fe400078e0a09 */
[--C-:B------:R-:W-:Y:S01]  /*1270*/  @!P3 IMAD.IADD R28, R28, 0x1, -R5.reuse ;  /* 0x000000011c1cb824 */ /* 0x100fe200078e0a05 */
[----:B------:R-:W-:Y:S01]  /*1280*/  ISETP.GE.AND P3, PT, R21, RZ, PT ;  /* 0x000000ff1500720c */ /* 0x000fe20003f66270 */
[--C-:B------:R-:W-:Y:S01]  /*1290*/  @!P1 IMAD.IADD R6, R6, 0x1, -R5.reuse ;  /* 0x0000000106069824 */ /* 0x100fe200078e0a05 */
[----:B------:R-:W-:Y:S01]  /*12a0*/  ISETP.GE.AND P1, PT, R13, RZ, PT ;  /* 0x000000ff0d00720c */ /* 0x000fe20003f26270 */
[--C-:B------:R-:W-:Y:S02]  /*12b0*/  @!P6 IMAD.IADD R38, R38, 0x1, -R5.reuse ;  /* 0x000000012626e824 */ /* 0x100fe400078e0a05 */
[----:B------:R-:W-:Y:S01]  /*12c0*/  VIADD R13, R17, 0x70 ;  /* 0x00000070110d7836 */ /* 0x000fe20000000000 */
[C---:B------:R-:W-:Y:S01]  /*12d0*/  ISETP.GT.U32.AND P4, PT, R5.reuse, R6, PT ;  /* 0x000000060500720c */ /* 0x040fe20003f84070 */
[C---:B------:R-:W-:Y:S01]  /*12e0*/  IMAD R46, R5.reuse, R9, R46 ;  /* 0x00000009052e7224 */ /* 0x040fe200078e022e */
[C---:B------:R-:W-:Y:S01]  /*12f0*/  ISETP.GT.U32.AND P6, PT, R5.reuse, R38, PT ;  /* 0x000000260500720c */ /* 0x040fe20003fc4070 */
[----:B------:R-:W-:Y:S01]  /*1300*/  @!P0 IMAD.IADD R26, R26, 0x1, -R5 ;  /* 0x000000011a1a8824 */ /* 0x000fe200078e0a05 */
[----:B------:R-:W-:Y:S01]  /*1310*/  IABS R44, R13 ;  /* 0x0000000d002c7213 */ /* 0x000fe20000000000 */
[----:B------:R-:W-:Y:S01]  /*1320*/  @!P2 IMAD.MOV R28, RZ, RZ, -R28 ;  /* 0x000000ffff1ca224 */ /* 0x000fe200078e0a1c */
[C---:B------:R-:W-:Y:S01]  /*1330*/  ISETP.GT.U32.AND P0, PT, R5.reuse, R36, PT ;  /* 0x000000240500720c */ /* 0x040fe20003f04070 */
[----:B------:R-:W-:Y:S01]  /*1340*/  @!P3 IMAD.MOV R30, RZ, RZ, -R30 ;  /* 0x000000ffff1eb224 */ /* 0x000fe200078e0a1e */
[----:B------:R-:W-:Y:S01]  /*1350*/  ISETP.GT.U32.AND P2, PT, R5, R46, PT ;  /* 0x0000002e0500720c */ /* 0x000fe20003f44070 */
[----:B------:R-:W-:Y:S01]  /*1360*/  IMAD.HI.U32 R9, R7, R44, RZ ;  /* 0x0000002c07097227 */ /* 0x000fe200078e00ff */
[----:B------:R-:W-:-:S03]  /*1370*/  ISETP.GE.AND P3, PT, R19, RZ, PT ;  /* 0x000000ff1300720c */ /* 0x000fc60003f66270 */
[----:B------:R-:W-:Y:S02]  /*1380*/  @!P4 IMAD.IADD R6, R6, 0x1, -R5 ;  /* 0x000000010606c824 */ /* 0x000fe400078e0a05 */
[----:B------:R-:W-:Y:S02]  /*1390*/  IMAD.MOV R9, RZ, RZ, -R9 ;  /* 0x000000ffff097224 */ /* 0x000fe400078e0a09 */
[----:B------:R-:W-:Y:S01]  /*13a0*/  @!P6 IMAD.IADD R38, R38, 0x1, -R5 ;  /* 0x000000012626e824 */ /* 0x000fe200078e0a05 */
[----:B------:R-:W-:Y:S01]  /*13b0*/  ISETP.GE.AND P6, PT, R27, RZ, PT ;  /* 0x000000ff1b00720c */ /* 0x000fe20003fc6270 */
[----:B------:R-:W-:Y:S02]  /*13c0*/  IMAD.MOV.U32 R40, RZ, RZ, R6 ;  /* 0x000000ffff287224 */ /* 0x000fe400078e0006 */
[----:B------:R-:W-:Y:S02]  /*13d0*/  IMAD R6, R5, R9, R44 ;  /* 0x0000000905067224 */ /* 0x000fe400078e022c */
[----:B------:R-:W-:-:S02]  /*13e0*/  IMAD.MOV.U32 R44, RZ, RZ, R38 ;  /* 0x000000ffff2c7224 */ /* 0x000fc400078e0026 */
[--C-:B------:R-:W-:Y:S01]  /*13f0*/  @!P0 IMAD.IADD R36, R36, 0x1, -R5.reuse ;  /* 0x0000000124248824 */ /* 0x100fe200078e0a05 */
[----:B------:R-:W-:Y:S01]  /*1400*/  ISETP.GE.AND P0, PT, R23, RZ, PT ;  /* 0x000000ff1700720c */ /* 0x000fe20003f06270 */
[----:B------:R-:W-:Y:S01]  /*1410*/  @!P2 IMAD.IADD R46, R46, 0x1, -R5 ;  /* 0x000000012e2ea824 */ /* 0x000fe200078e0a05 */
[----:B------:R-:W-:Y:S01]  /*1420*/  ISETP.GE.AND P2, PT, R13, RZ, PT ;  /* 0x000000ff0d00720c */ /* 0x000fe20003f46270 */
[----:B------:R-:W-:Y:S01]  /*1430*/  @!P3 IMAD.MOV R44, RZ, RZ, -R44 ;  /* 0x000000ffff2cb224 */ /* 0x000fe200078e0a2c */
[C---:B------:R-:W-:Y:S01]  /*1440*/  ISETP.GT.U32.AND P3, PT, R5.reuse, R6, PT ;  /* 0x000000060500720c */ /* 0x040fe20003f64070 */
[----:B------:R-:W-:Y:S01]  /*1450*/  @!P5 IMAD.MOV R26, RZ, RZ, -R26 ;  /* 0x000000ffff1ad224 */ /* 0x000fe200078e0a1a */
[C---:B------:R-:W-:Y:S01]  /*1460*/  ISETP.GT.U32.AND P5, PT, R5.reuse, R36, PT ;  /* 0x000000240500720c */ /* 0x040fe20003fa4070 */
[----:B------:R-:W-:Y:S01]  /*1470*/  @!P1 IMAD.MOV R40, RZ, RZ, -R40 ;  /* 0x000000ffff289224 */ /* 0x000fe200078e0a28 */
[----:B------:R-:W-:Y:S01]  /*1480*/  ISETP.GT.U32.AND P1, PT, R5, R46, PT ;  /* 0x0000002e0500720c */ /* 0x000fe20003f24070 */
[----:B------:R-:W-:-:S04]  /*1490*/  IMAD.HI.U32 R11, R7, R48, RZ ;  /* 0x00000030070b7227 */ /* 0x000fc800078e00ff */
[----:B------:R-:W-:Y:S02]  /*14a0*/  IMAD.MOV R11, RZ, RZ, -R11 ;  /* 0x000000ffff0b7224 */ /* 0x000fe400078e0a0b */
[C---:B------:R-:W-:Y:S02]  /*14b0*/  VIADD R21, R17.reuse, 0x68 ;  /* 0x0000006811157836 */ /* 0x040fe40000000000 */
[----:B------:R-:W-:Y:S02]  /*14c0*/  VIADD R9, R17, 0x60 ;  /* 0x0000006011097836 */ /* 0x000fe40000000000 */
[C---:B------:R-:W-:Y:S01]  /*14d0*/  IMAD R48, R5.reuse, R11, R48 ;  /* 0x0000000b05307224 */ /* 0x040fe200078e0230 */
[----:B------:R-:W-:Y:S01]  /*14e0*/  IABS R50, R21 ;  /* 0x0000001500327213 */ /* 0x000fe20000000000 */
[--C-:B------:R-:W-:Y:S01]  /*14f0*/  @!P3 IMAD.IADD R6, R6, 0x1, -R5.reuse ;  /* 0x000000010606b824 */ /* 0x100fe200078e0a05 */
[----:B------:R-:W-:Y:S01]  /*1500*/  IABS R38, R9 ;  /* 0x0000000900267213 */ /* 0x000fe20000000000 */
[--C-:B------:R-:W-:Y:S01]  /*1510*/  @!P5 IMAD.IADD R36, R36, 0x1, -R5.reuse ;  /* 0x000000012424d824 */ /* 0x100fe200078e0a05 */
[----:B------:R-:W-:Y:S01]  /*1520*/  ISETP.GT.U32.AND P4, PT, R5, R48, PT ;  /* 0x000000300500720c */ /* 0x000fe20003f84070 */
[----:B------:R-:W-:Y:S01]  /*1530*/  @!P1 IMAD.IADD R46, R46, 0x1, -R5 ;  /* 0x000000012e2e9824 */ /* 0x000fe200078e0a05 */
[----:B------:R-:W-:Y:S01]  /*1540*/  ISETP.GE.AND P5, PT, R25, RZ, PT ;  /* 0x000000ff1900720c */ /* 0x000fe20003fa6270 */
[----:B------:R-:W-:Y:S01]  /*1550*/  IMAD.HI.U32 R11, R7, R50, RZ ;  /* 0x00000032070b7227 */ /* 0x000fe200078e00ff */
[----:B------:R-:W-:-:S02]  /*1560*/  ISETP.GE.AND P1, PT, R9, RZ, PT ;  /* 0x000000ff0900720c */ /* 0x000fc40003f26270 */
[----:B------:R-:W-:Y:S01]  /*1570*/  ISETP.GT.U32.AND P3, PT, R5, R6, PT ;  /* 0x000000060500720c */ /* 0x000fe20003f64070 */
[----:B------:R-:W-:-:S04]  /*1580*/  IMAD.HI.U32 R9, R7, R38, RZ ;  /* 0x0000002607097227 */ /* 0x000fc800078e00ff */
[----:B------:R-:W-:Y:S02]  /*1590*/  IMAD.MOV R11, RZ, RZ, -R11 ;  /* 0x000000ffff0b7224 */ /* 0x000fe400078e0a0b */
[----:B------:R-:W-:Y:S02]  /*15a0*/  IMAD.MOV R9, RZ, RZ, -R9 ;  /* 0x000000ffff097224 */ /* 0x000fe400078e0a09 */
[----:B------:R-:W-:Y:S02]  /*15b0*/  IMAD.MOV.U32 R42, RZ, RZ, R36 ;  /* 0x000000ffff2a7224 */ /* 0x000fe400078e0024 */
[C---:B------:R-:W-:Y:S02]  /*15c0*/  IMAD R36, R5.reuse, R11, R50 ;  /* 0x0000000b05247224 */ /* 0x040fe400078e0232 */
[----:B------:R-:W-:Y:S02]  /*15d0*/  IMAD R38, R5, R9, R38 ;  /* 0x0000000905267224 */ /* 0x000fe400078e0226 */
[----:B------:R-:W-:-:S02]  /*15e0*/  @!P4 IMAD.IADD R48, R48, 0x1, -R5 ;  /* 0x000000013030c824 */ /* 0x000fc400078e0a05 */
[----:B------:R-:W-:Y:S01]  /*15f0*/  @!P5 IMAD.MOV R46, RZ, RZ, -R46 ;  /* 0x000000ffff2ed224 */ /* 0x000fe200078e0a2e */
[C---:B------:R-:W-:Y:S01]  /*1600*/  ISETP.GT.U32.AND P5, PT, R5.reuse, R36, PT ;  /* 0x000000240500720c */ /* 0x040fe20003fa4070 */
[--C-:B------:R-:W-:Y:S01]  /*1610*/  @!P3 IMAD.IADD R6, R6, 0x1, -R5.reuse ;  /* 0x000000010606b824 */ /* 0x100fe200078e0a05 */
[----:B------:R-:W-:Y:S01]  /*1620*/  ISETP.GT.U32.AND P3, PT, R5, R38, PT ;  /* 0x000000260500720c */ /* 0x000fe20003f64070 */
[----:B------:R-:W-:Y:S01]  /*1630*/  VIADD R11, R17, 0x58 ;  /* 0x00000058110b7836 */ /* 0x000fe20000000000 */
[----:B------:R-:W-:Y:S01]  /*1640*/  ISETP.GT.U32.AND P4, PT, R5, R48, PT ;  /* 0x000000300500720c */ /* 0x000fe20003f84070 */
[----:B------:R-:W-:Y:S02]  /*1650*/  VIADD R19, R17, 0x50 ;  /* 0x0000005011137836 */ /* 0x000fe40000000000 */
[----:B------:R-:W-:Y:S01]  /*1660*/  @!P0 IMAD.MOV R42, RZ, RZ, -R42 ;  /* 0x000000ffff2a8224 */ /* 0x000fe200078e0a2a */
[----:B------:R-:W-:Y:S01]  /*1670*/  ISETP.GE.AND P0, PT, R21, RZ, PT ;  /* 0x000000ff1500720c */ /* 0x000fe20003f06270 */
[C---:B------:R-:W-:Y:S01]  /*1680*/  VIADD R21, R17.reuse, 0x48 ;  /* 0x0000004811157836 */ /* 0x040fe20000000000 */
[----:B------:R-:W-:Y:S01]  /*1690*/  IABS R56, R11 ;  /* 0x0000000b00387213 */ /* 0x000fe20000000000 */
[----:B------:R-:W-:Y:S01]  /*16a0*/  VIADD R23, R17, 0x38 ;  /* 0x0000003811177836 */ /* 0x000fe20000000000 */
[----:B------:R-:W-:Y:S01]  /*16b0*/  IABS R58, R19 ;  /* 0x00000013003a7213 */ /* 0x000fe20000000000 */
[--C-:B------:R-:W-:Y:S01]  /*16c0*/  @!P5 IMAD.IADD R36, R36, 0x1, -R5.reuse ;  /* 0x000000012424d824 */ /* 0x100fe200078e0a05 */
[----:B------:R-:W-:Y:S01]  /*16d0*/  IABS R60, R21 ;  /* 0x00000015003c7213 */ /* 0x000fe20000000000 */
[--C-:B------:R-:W-:Y:S01]  /*16e0*/  @!P3 IMAD.IADD R38, R38, 0x1, -R5.reuse ;  /* 0x000000012626b824 */ /* 0x100fe200078e0a05 */
[----:B------:R-:W-:Y:S01]  /*16f0*/  IABS R64, R23 ;  /* 0x0000001700407213 */ /* 0x000fe20000000000 */
[----:B------:R-:W-:Y:S01]  /*1700*/  @!P4 IMAD.IADD R48, R48, 0x1, -R5 ;  /* 0x000000013030c824 */ /* 0x000fe200078e0a05 */
[----:B------:R-:W-:Y:S01]  /*1710*/  ISETP.GE.AND P4, PT, R11, RZ, PT ;  /* 0x000000ff0b00720c */ /* 0x000fe20003f86270 */
[----:B------:R-:W-:Y:S01]  /*1720*/  IMAD.HI.U32 R11, R7, R56, RZ ;  /* 0x00000038070b7227 */ /* 0x000fe200078e00ff */
[----:B------:R-:W-:-:S02]  /*1730*/  ISETP.GT.U32.AND P5, PT, R5, R36, PT ;  /* 0x000000240500720c */ /* 0x000fc40003fa4070 */
[----:B------:R-:W-:Y:S01]  /*1740*/  ISETP.GT.U32.AND P3, PT, R5, R38, PT ;  /* 0x000000260500720c */ /* 0x000fe20003f64070 */
[----:B------:R-:W-:-:S04]  /*1750*/  IMAD.HI.U32 R13, R7, R58, RZ ;  /* 0x0000003a070d7227 */ /* 0x000fc800078e00ff */
[----:B------:R-:W-:Y:S01]  /*1760*/  @!P6 IMAD.MOV R48, RZ, RZ, -R48 ;  /* 0x000000ffff30e224 */ /* 0x000fe200078e0a30 */
[----:B------:R-:W-:Y:S01]  /*1770*/  ISETP.GE.AND P6, PT, R19, RZ, PT ;  /* 0x000000ff1300720c */ /* 0x000fe20003fc6270 */
[----:B------:R-:W-:Y:S02]  /*1780*/  IMAD.MOV R11, RZ, RZ, -R11 ;  /* 0x000000ffff0b7224 */ /* 0x000fe400078e0a0b */
[----:B------:R-:W-:Y:S02]  /*1790*/  IMAD.MOV R13, RZ, RZ, -R13 ;  /* 0x000000ffff0d7224 */ /* 0x000fe400078e0a0d */
[----:B------:R-:W-:Y:S02]  /*17a0*/  VIADD R19, R17, 0x40 ;  /* 0x0000004011137836 */ /* 0x000fe40000000000 */
[----:B------:R-:W-:-:S03]  /*17b0*/  IMAD.HI.U32 R9, R7, R60, RZ ;  /* 0x0000003c07097227 */ /* 0x000fc600078e00ff */
[----:B------:R-:W-:Y:S01]  /*17c0*/  IABS R62, R19 ;  /* 0x00000013003e7213 */ /* 0x000fe20000000000 */
[C---:B------:R-:W-:Y:S02]  /*17d0*/  IMAD R56, R5.reuse, R11, R56 ;  /* 0x0000000b05387224 */ /* 0x040fe400078e0238 */
[C---:B------:R-:W-:Y:S02]  /*17e0*/  IMAD R58, R5.reuse, R13, R58 ;  /* 0x0000000d053a7224 */ /* 0x040fe400078e023a */
[----:B------:R-:W-:Y:S02]  /*17f0*/  IMAD.MOV R9, RZ, RZ, -R9 ;  /* 0x000000ffff097224 */ /* 0x000fe400078e0a09 */
[--C-:B------:R-:W-:Y:S01]  /*1800*/  @!P5 IMAD.IADD R36, R36, 0x1, -R5.reuse ;  /* 0x000000012424d824 */ /* 0x100fe200078e0a05 */
[C---:B------:R-:W-:Y:S01]  /*1810*/  ISETP.GT.U32.AND P5, PT, R5.reuse, R56, PT ;  /* 0x000000380500720c */ /* 0x040fe20003fa4070 */
[----:B------:R-:W-:Y:S01]  /*1820*/  @!P3 IMAD.IADD R38, R38, 0x1, -R5 ;  /* 0x000000012626b824 */ /* 0x000fe200078e0a05 */
[C---:B------:R-:W-:Y:S01]  /*1830*/  ISETP.GT.U32.AND P3, PT, R5.reuse, R58, PT ;  /* 0x0000003a0500720c */ /* 0x040fe20003f64070 */
[----:B------:R-:W-:-:S02]  /*1840*/  IMAD R60, R5, R9, R60 ;  /* 0x00000009053c7224 */ /* 0x000fc400078e023c */
[----:B------:R-:W-:-:S04]  /*1850*/  IMAD.HI.U32 R9, R7, R62, RZ ;  /* 0x0000003e07097227 */ /* 0x000fc800078e00ff */
[----:B------:R-:W-:Y:S02]  /*1860*/  IMAD.MOV R9, RZ, RZ, -R9 ;  /* 0x000000ffff097224 */ /* 0x000fe400078e0a09 */
[----:B------:R-:W-:Y:S02]  /*1870*/  VIADD R13, R17, 0x30 ;  /* 0x00000030110d7836 */ /* 0x000fe40000000000 */
[C---:B------:R-:W-:Y:S02]  /*1880*/  IMAD R62, R5.reuse, R9, R62 ;  /* 0x00000009053e7224 */ /* 0x040fe400078e023e */
[--C-:B------:R-:W-:Y:S01]  /*1890*/  @!P5 IMAD.IADD R56, R56, 0x1, -R5.reuse ;  /* 0x000000013838d824 */ /* 0x100fe200078e0a05 */
[C---:B------:R-:W-:Y:S01]  /*18a0*/  ISETP.GT.U32.AND P5, PT, R5.reuse, R60, PT ;  /* 0x0000003c0500720c */ /* 0x040fe20003fa4070 */
[----:B------:R-:W-:Y:S01]  /*18b0*/  @!P3 IMAD.IADD R58, R58, 0x1, -R5 ;  /* 0x000000013a3ab824 */ /* 0x000fe200078e0a05 */
[----:B------:R-:W-:Y:S01]  /*18c0*/  ISETP.GT.U32.AND P3, PT, R5, R62, PT ;  /* 0x0000003e0500720c */ /* 0x000fe20003f64070 */
[----:B------:R-:W-:Y:S01]  /*18d0*/  IMAD.HI.U32 R11, R7, R64, RZ ;  /* 0x00000040070b7227 */ /* 0x000fe200078e00ff */
[----:B------:R-:W-:-:S03]  /*18e0*/  IABS R66, R13 ;  /* 0x0000000d00427213 */ /* 0x000fc60000000000 */
[----:B------:R-:W-:Y:S02]  /*18f0*/  VIADD R25, R17, 0x28 ;  /* 0x0000002811197836 */ /* 0x000fe40000000000 */
[----:B------:R-:W-:Y:S02]  /*1900*/  IMAD.MOV R11, RZ, RZ, -R11 ;  /* 0x000000ffff0b7224 */ /* 0x000fe400078e0a0b */
[----:B------:R-:W-:Y:S01]  /*1910*/  IMAD.HI.U32 R9, R7, R66, RZ ;  /* 0x0000004207097227 */ /* 0x000fe200078e00ff */
[----:B------:R-:W-:-:S03]  /*1920*/  IABS R68, R25 ;  /* 0x0000001900447213 */ /* 0x000fc60000000000 */
[C---:B------:R-:W-:Y:S02]  /*1930*/  IMAD R64, R5.reuse, R11, R64 ;  /* 0x0000000b05407224 */ /* 0x040fe400078e0240 */
[--C-:B------:R-:W-:Y:S02]  /*1940*/  @!P5 IMAD.IADD R60, R60, 0x1, -R5.reuse ;  /* 0x000000013c3cd824 */ /* 0x100fe400078e0a05 */
[----:B------:R-:W-:Y:S01]  /*1950*/  IMAD.MOV.U32 R50, RZ, RZ, R6 ;  /* 0x000000ffff327224 */ /* 0x000fe200078e0006 */
[C---:B------:R-:W-:Y:S01]  /*1960*/  ISETP.GT.U32.AND P5, PT, R5.reuse, R64, PT ;  /* 0x000000400500720c */ /* 0x040fe20003fa4070 */
[----:B------:R-:W-:Y:S01]  /*1970*/  @!P3 IMAD.IADD R62, R62, 0x1, -R5 ;  /* 0x000000013e3eb824 */ /* 0x000fe200078e0a05 */
[----:B------:R-:W-:Y:S01]  /*1980*/  ISETP.GT.U32.AND P3, PT, R5, R58, PT ;  /* 0x0000003a0500720c */ /* 0x000fe20003f64070 */
[----:B------:R-:W-:Y:S02]  /*1990*/  VIADD R27, R17, 0x20 ;  /* 0x00000020111b7836 */ /* 0x000fe40000000000 */
[----:B------:R-:W-:-:S02]  /*19a0*/  IMAD.MOV R11, RZ, RZ, -R9 ;  /* 0x000000ffff0b7224 */ /* 0x000fc400078e0a09 */
[----:B------:R-:W-:Y:S01]  /*19b0*/  IMAD.HI.U32 R9, R7, R68, RZ ;  /* 0x0000004407097227 */ /* 0x000fe200078e00ff */
[----:B------:R-:W-:-:S03]  /*19c0*/  IABS R70, R27 ;  /* 0x0000001b00467213 */ /* 0x000fc60000000000 */
[----:B------:R-:W-:Y:S01]  /*19d0*/  @!P2 IMAD.MOV R50, RZ, RZ, -R50 ;  /* 0x000000ffff32a224 */ /* 0x000fe200078e0a32 */
[C---:B------:R-:W-:Y:S01]  /*19e0*/  ISETP.GT.U32.AND P2, PT, R5.reuse, R56, PT ;  /* 0x000000380500720c */ /* 0x040fe20003f44070 */
[C---:B------:R-:W-:Y:S02]  /*19f0*/  IMAD R66, R5.reuse, R11, R66 ;  /* 0x0000000b05427224 */ /* 0x040fe400078e0242 */
[----:B------:R-:W-:Y:S02]  /*1a00*/  IMAD.MOV R11, RZ, RZ, -R9 ;  /* 0x000000ffff0b7224 */ /* 0x000fe400078e0a09 */
[----:B------:R-:W-:Y:S02]  /*1a10*/  IMAD.MOV.U32 R52, RZ, RZ, R36 ;  /* 0x000000ffff347224 */ /* 0x000fe400078e0024 */
[C---:B------:R-:W-:Y:S02]  /*1a20*/  IMAD R68, R5.reuse, R11, R68 ;  /* 0x0000000b05447224 */ /* 0x040fe400078e0244 */
[----:B------:R-:W-:Y:S01]  /*1a30*/  @!P0 IMAD.MOV R52, RZ, RZ, -R52 ;  /* 0x000000ffff348224 */ /* 0x000fe200078e0a34 */
[----:B------:R-:W-:Y:S01]  /*1a40*/  ISETP.GT.U32.AND P0, PT, R5, R60, PT ;  /* 0x0000003c0500720c */ /* 0x000fe20003f04070 */
[----:B------:R-:W-:-:S04]  /*1a50*/  IMAD.HI.U32 R9, R7, R70, RZ ;  /* 0x0000004607097227 */ /* 0x000fc800078e00ff */
[--C-:B------:R-:W-:Y:S01]  /*1a60*/  @!P5 IMAD.IADD R64, R64, 0x1, -R5.reuse ;  /* 0x000000014040d824 */ /* 0x100fe200078e0a05 */
[C---:B------:R-:W-:Y:S01]  /*1a70*/  ISETP.GT.U32.AND P5, PT, R5.reuse, R62, PT ;  /* 0x0000003e0500720c */ /* 0x040fe20003fa4070 */
[----:B------:R-:W-:Y:S01]  /*1a80*/  @!P3 IMAD.IADD R58, R58, 0x1, -R5 ;  /* 0x000000013a3ab824 */ /* 0x000fe200078e0a05 */
[----:B------:R-:W-:Y:S01]  /*1a90*/  ISETP.GT.U32.AND P3, PT, R5, R68, PT ;  /* 0x000000440500720c */ /* 0x000fe20003f64070 */
[----:B------:R-:W-:Y:S02]  /*1aa0*/  IMAD.MOV R11, RZ, RZ, -R9 ;  /* 0x000000ffff0b7224 */ /* 0x000fe400078e0a09 */
[----:B------:R-:W-:-:S04]  /*1ab0*/  IMAD.HI.U32 R9, R7, R72, RZ ;  /* 0x0000004807097227 */ /* 0x000fc800078e00ff */
[----:B------:R-:W-:Y:S01]  /*1ac0*/  @!P2 IMAD.IADD R56, R56, 0x1, -R5 ;  /* 0x000000013838a824 */ /* 0x000fe200078e0a05 */
[C---:B------:R-:W-:Y:S01]  /*1ad0*/  ISETP.GT.U32.AND P2, PT, R5.reuse, R66, PT ;  /* 0x000000420500720c */ /* 0x040fe20003f44070 */
[----:B------:R-:W-:Y:S02]  /*1ae0*/  IMAD R70, R5, R11, R70 ;  /* 0x0000000b05467224 */ /* 0x000fe400078e0246 */
[----:B------:R-:W-:-:S04]  /*1af0*/  IMAD.HI.U32 R6, R7, R76, RZ ;  /* 0x0000004c07067227 */ /* 0x000fc800078e00ff */
[----:B------:R-:W-:Y:S02]  /*1b00*/  IMAD.MOV R9, RZ, RZ, -R9 ;  /* 0x000000ffff097224 */ /* 0x000fe400078e0a09 */
[----:B------:R-:W-:Y:S02]  /*1b10*/  IMAD.MOV R6, RZ, RZ, -R6 ;  /* 0x000000ffff067224 */ /* 0x000fe400078e0a06 */
[C---:B------:R-:W-:Y:S02]  /*1b20*/  IMAD R72, R5.reuse, R9, R72 ;  /* 0x0000000905487224 */ /* 0x040fe400078e0248 */
[----:B------:R-:W-:Y:S01]  /*1b30*/  @!P0 IMAD.IADD R60, R60, 0x1, -R5 ;  /* 0x000000013c3c8824 */ /* 0x000fe200078e0a05 */
[----:B------:R-:W-:Y:S01]  /*1b40*/  ISETP.GT.U32.AND P0, PT, R5, R70, PT ;  /* 0x000000460500720c */ /* 0x000fe20003f04070 */
[----:B------:R-:W-:Y:S02]  /*1b50*/  VIADD R11, R17, 0x10 ;  /* 0x00000010110b7836 */ /* 0x000fe40000000000 */
[----:B------:R-:W-:-:S02]  /*1b60*/  IMAD R76, R5, R6, R76 ;  /* 0x00000006054c7224 */ /* 0x000fc400078e024c */
[--C-:B------:R-:W-:Y:S01]  /*1b70*/  @!P5 IMAD.IADD R62, R62, 0x1, -R5.reuse ;  /* 0x000000013e3ed824 */ /* 0x100fe200078e0a05 */
[----:B------:R-:W-:Y:S01]  /*1b80*/  ISETP.GT.U32.AND P5, PT, R5, R72, PT ;  /* 0x000000480500720c */ /* 0x000fe20003fa4070 */
[--C-:B------:R-:W-:Y:S01]  /*1b90*/  @!P3 IMAD.IADD R68, R68, 0x1, -R5.reuse ;  /* 0x000000014444b824 */ /* 0x100fe200078e0a05 */
[----:B------:R-:W-:Y:S01]  /*1ba0*/  ISETP.GE.AND P3, PT, R21, RZ, PT ;  /* 0x000000ff1500720c */ /* 0x000fe20003f66270 */
[----:B------:R-:W-:Y:S01]  /*1bb0*/  @!P2 IMAD.IADD R66, R66, 0x1, -R5 ;  /* 0x000000014242a824 */ /* 0x000fe200078e0a05 */
[----:B------:R-:W-:Y:S01]  /*1bc0*/  IABS R74, R11 ;  /* 0x0000000b004a7213 */ /* 0x000fe20000000000 */
[----:B------:R-:W-:Y:S01]  /*1bd0*/  IMAD.MOV.U32 R54, RZ, RZ, R38 ;  /* 0x000000ffff367224 */ /* 0x000fe200078e0026 */
[----:B------:R-:W-:Y:S01]  /*1be0*/  ISETP.GT.U32.AND P2, PT, R5, R76, PT ;  /* 0x0000004c0500720c */ /* 0x000fe20003f44070 */
[----:B------:R-:W-:Y:S02]  /*1bf0*/  VIADD R9, R17, 0x8 ;  /* 0x0000000811097836 */ /* 0x000fe40000000000 */
[----:B------:R-:W-:Y:S01]  /*1c00*/  @!P1 IMAD.MOV R54, RZ, RZ, -R54 ;  /* 0x000000ffff369224 */ /* 0x000fe200078e0a36 */
[----:B------:R-:W-:Y:S01]  /*1c10*/  ISETP.GT.U32.AND P1, PT, R5, R64, PT ;  /* 0x000000400500720c */ /* 0x000fe20003f24070 */
[----:B------:R-:W-:Y:S01]  /*1c20*/  IMAD.HI.U32 R6, R7, R74, RZ ;  /* 0x0000004a07067227 */ /* 0x000fe200078e00ff */
[----:B------:R-:W-:-:S03]  /*1c30*/  IABS R36, R9 ;  /* 0x0000000900247213 */ /* 0x000fc60000000000 */
[--C-:B------:R-:W-:Y:S01]  /*1c40*/  @!P0 IMAD.IADD R70, R70, 0x1, -R5.reuse ;  /* 0x0000000146468824 */ /* 0x100fe200078e0a05 */
[----:B------:R-:W-:Y:S01]  /*1c50*/  ISETP.GE.AND P0, PT, R19, RZ, PT ;  /* 0x000000ff1300720c */ /* 0x000fe20003f06270 */
[----:B------:R-:W-:Y:S02]  /*1c60*/  IMAD.MOV R6, RZ, RZ, -R6 ;  /* 0x000000ffff067224 */ /* 0x000fe400078e0a06 */
[----:B------:R-:W-:Y:S01]  /*1c70*/  @!P5 IMAD.IADD R72, R72, 0x1, -R5 ;  /* 0x000000014848d824 */ /* 0x000fe200078e0a05 */
[----:B------:R-:W-:Y:S01]  /*1c80*/  ISETP.GE.AND P5, PT, R23, RZ, PT ;  /* 0x000000ff1700720c */ /* 0x000fe20003fa6270 */
[----:B------:R-:W-:Y:S01]  /*1c90*/  @!P3 IMAD.MOV R60, RZ, RZ, -R60 ;  /* 0x000000ffff3cb224 */ /* 0x000fe200078e0a3c */
[----:B------:R-:W-:Y:S01]  /*1ca0*/  ISETP.GT.U32.AND P3, PT, R5, R70, PT ;  /* 0x000000460500720c */ /* 0x000fe20003f64070 */
[----:B------:R-:W-:-:S04]  /*1cb0*/  IMAD.HI.U32 R7, R7, R36, RZ ;  /* 0x0000002407077227 */ /* 0x000fc800078e00ff */
[C---:B------:R-:W-:Y:S01]  /*1cc0*/  IMAD R74, R5.reuse, R6, R74 ;  /* 0x00000006054a7224 */ /* 0x040fe200078e024a */
[----:B------:R-:W-:Y:S01]  /*1cd0*/  SHF.R.S32.HI R6, RZ, 0x1f, R107 ;  /* 0x0000001fff067819 */ /* 0x000fe2000001146b */
[----:B------:R-:W-:Y:S01]  /*1ce0*/  @!P2 IMAD.IADD R76, R76, 0x1, -R5 ;  /* 0x000000014c4ca824 */ /* 0x000fe200078e0a05 */
[----:B------:R-:W-:Y:S01]  /*1cf0*/  ISETP.GT.U32.AND P2, PT, R5, R66, PT ;  /* 0x000000420500720c */ /* 0x000fe20003f44070 */
[----:B------:R-:W-:Y:S01]  /*1d00*/  IMAD.MOV R7, RZ, RZ, -R7 ;  /* 0x000000ffff077224 */ /* 0x000fe200078e0a07 */
[----:B------:R-:W-:Y:S01]  /*1d10*/  LEA.HI R107, R6, R107, RZ, 0x5 ;  /* 0x0000006b066b7211 */ /* 0x000fe200078f28ff */
[--C-:B------:R-:W-:Y:S01]  /*1d20*/  @!P1 IMAD.IADD R64, R64, 0x1, -R5.reuse ;  /* 0x0000000140409824 */ /* 0x100fe200078e0a05 */
[----:B------:R-:W-:Y:S01]  /*1d30*/  ISETP.GE.AND P1, PT, R17, RZ, PT ;  /* 0x000000ff1100720c */ /* 0x000fe20003f26270 */
[C---:B------:R-:W-:Y:S01]  /*1d40*/  IMAD R6, R5.reuse, R7, R36 ;  /* 0x0000000705067224 */ /* 0x040fe200078e0224 */
[----:B------:R-:W-:Y:S01]  /*1d50*/  SHF.R.U32.HI R7, RZ, 0x2, R0 ;  /* 0x00000002ff077819 */ /* 0x000fe20000011600 */
[----:B------:R-:W-:Y:S01]  /*1d60*/  @!P5 IMAD.MOV R64, RZ, RZ, -R64 ;  /* 0x000000ffff40d224 */ /* 0x000fe200078e0a40 */
[C---:B------:R-:W-:Y:S01]  /*1d70*/  ISETP.GT.U32.AND P5, PT, R5.reuse, R74, PT ;  /* 0x0000004a0500720c */ /* 0x040fe20003fa4070 */
[--C-:B------:R-:W-:Y:S01]  /*1d80*/  @!P3 IMAD.IADD R70, R70, 0x1, -R5.reuse ;  /* 0x000000014646b824 */ /* 0x100fe200078e0a05 */
[C---:B------:R-:W-:Y:S01]  /*1d90*/  ISETP.GT.U32.AND P3, PT, R5.reuse, R6, PT ;  /* 0x000000060500720c */ /* 0x040fe20003f64070 */
[----:B------:R-:W-:Y:S01]  /*1da0*/  @!P4 IMAD.MOV R56, RZ, RZ, -R56 ;  /* 0x000000ffff38c224 */ /* 0x000fe200078e0a38 */
[----:B------:R-:W-:Y:S01]  /*1db0*/  ISETP.GT.U32.AND P4, PT, R5, R68, PT ;  /* 0x000000440500720c */ /* 0x000fe20003f84070 */
[--C-:B------:R-:W-:Y:S01]  /*1dc0*/  @!P2 IMAD.IADD R66, R66, 0x1, -R5.reuse ;  /* 0x000000014242a824 */ /* 0x100fe200078e0a05 */
[----:B------:R-:W-:Y:S01]  /*1dd0*/  ISETP.GE.AND P2, PT, R13, RZ, PT ;  /* 0x000000ff0d00720c */ /* 0x000fe20003f46270 */
[----:B------:R-:W-:Y:S01]  /*1de0*/  @!P6 IMAD.MOV R58, RZ, RZ, -R58 ;  /* 0x000000ffff3ae224 */ /* 0x000fe200078e0a3a */
[C---:B------:R-:W-:Y:S01]  /*1df0*/  ISETP.GT.U32.AND P6, PT, R5.reuse, R72, PT ;  /* 0x000000480500720c */ /* 0x040fe20003fc4070 */
[----:B------:R-:W-:Y:S01]  /*1e00*/  @!P0 IMAD.MOV R62, RZ, RZ, -R62 ;  /* 0x000000ffff3e8224 */ /* 0x000fe200078e0a3e */
[----:B------:R-:W-:Y:S01]  /*1e10*/  ISETP.GT.U32.AND P0, PT, R5, R76, PT ;  /* 0x0000004c0500720c */ /* 0x000fe20003f04070 */
[----:B------:R-:W-:Y:S01]  /*1e20*/  IMAD.SHL.U32 R38, R0, 0x40, RZ ;  /* 0x0000004000267824 */ /* 0x000fe200078e00ff */
[----:B------:R-:W-:Y:S01]  /*1e30*/  SGXT.U32 R7, R7, 0x3 ;  /* 0x000000030707781a */ /* 0x000fe20000000000 */
[--C-:B------:R-:W-:Y:S01]  /*1e40*/  @!P5 IMAD.IADD R74, R74, 0x1, -R5.reuse ;  /* 0x000000014a4ad824 */ /* 0x100fe200078e0a05 */
[----:B------:R-:W-:Y:S01]  /*1e50*/  ISETP.GE.AND P5, PT, R11, RZ, PT ;  /* 0x000000ff0b00720c */ /* 0x000fe20003fa6270 */
[--C-:B------:R-:W-:Y:S01]  /*1e60*/  @!P3 IMAD.IADD R6, R6, 0x1, -R5.reuse ;  /* 0x000000010606b824 */ /* 0x100fe200078e0a05 */
[----:B------:R-:W-:Y:S01]  /*1e70*/  SHF.R.S32.HI R11, RZ, 0x2, R0 ;  /* 0x00000002ff0b7819 */ /* 0x000fe20000011400 */
[--C-:B------:R-:W-:Y:S01]  /*1e80*/  @!P4 IMAD.IADD R68, R68, 0x1, -R5.reuse ;  /* 0x000000014444c824 */ /* 0x100fe200078e0a05 */
[----:B------:R-:W-:Y:S01]  /*1e90*/  ISETP.GE.AND P4, PT, R25, RZ, PT ;  /* 0x000000ff1900720c */ /* 0x000fe20003f86270 */
[----:B------:R-:W-:Y:S01]  /*1ea0*/  @!P2 IMAD.MOV R66, RZ, RZ, -R66 ;  /* 0x000000ffff42a224 */ /* 0x000fe200078e0a42 */
[C---:B------:R-:W-:Y:S01]  /*1eb0*/  ISETP.GT.U32.AND P2, PT, R5.reuse, R74, PT ;  /* 0x0000004a0500720c */ /* 0x040fe20003f44070 */
[--C-:B------:R-:W-:Y:S01]  /*1ec0*/  @!P6 IMAD.IADD R72, R72, 0x1, -R5.reuse ;  /* 0x000000014848e824 */ /* 0x100fe200078e0a05 */
[----:B------:R-:W-:Y:S01]  /*1ed0*/  ISETP.GT.U32.AND P3, PT, R5, R6, PT ;  /* 0x000000060500720c */ /* 0x000fe20003f64070 */
[--C-:B------:R-:W-:Y:S01]  /*1ee0*/  @!P0 IMAD.IADD R76, R76, 0x1, -R5.reuse ;  /* 0x000000014c4c8824 */ /* 0x100fe200078e0a05 */
[----:B------:R-:W-:Y:S01]  /*1ef0*/  ISETP.GE.AND P6, PT, R27, RZ, PT ;  /* 0x000000ff1b00720c */ /* 0x000fe20003fc6270 */
[----:B------:R-:W-:Y:S01]  /*1f00*/  IMAD.SHL.U32 R36, R0, 0x80, RZ ;  /* 0x0000008000247824 */ /* 0x000fe200078e00ff */
[----:B------:R-:W-:Y:S01]  /*1f10*/  ISETP.GE.AND P0, PT, R29, RZ, PT ;  /* 0x000000ff1d00720c */ /* 0x000fe20003f06270 */
[----:B------:R-:W-:Y:S01]  /*1f20*/  @!P1 IMAD.MOV R76, RZ, RZ, -R76 ;  /* 0x000000ffff4c9224 */ /* 0x000fe200078e0a4c */
[----:B------:R-:W-:Y:S01]  /*1f30*/  SHF.R.S32.HI R17, RZ, 0x1, R0 ;  /* 0x00000001ff117819 */ /* 0x000fe20000011400 */
[----:B------:R-:W-:Y:S01]  /*1f40*/  IMAD R4, R4, UR9, RZ ;  /* 0x0000000904047c24 */ /* 0x000fe2000f8e02ff */
[----:B------:R-:W-:Y:S01]  /*1f50*/  LOP3.LUT R7, R7, 0x40, R38, 0xf8, !PT ;  /* 0x0000004007077812 */ /* 0x000fe200078ef826 */
[----:B------:R-:W-:Y:S01]  /*1f60*/  @!P4 IMAD.MOV R68, RZ, RZ, -R68 ;  /* 0x000000ffff44c224 */ /* 0x000fe200078e0a44 */
[----:B------:R-:W-:Y:S01]  /*1f70*/  SGXT R11, R11, 0x1 ;  /* 0x000000010b0b781a */ /* 0x000fe20000000200 */
[--C-:B------:R-:W-:Y:S01]  /*1f80*/  @!P2 IMAD.IADD R74, R74, 0x1, -R5.reuse ;  /* 0x000000014a4aa824 */ /* 0x100fe200078e0a05 */
[----:B------:R-:W-:Y:S01]  /*1f90*/  ISETP.GE.AND P2, PT, R9, RZ, PT ;  /* 0x000000ff0900720c */ /* 0x000fe20003f46270 */
[----:B------:R-:W-:Y:S01]  /*1fa0*/  @!P3 IMAD.IADD R6, R6, 0x1, -R5 ;  /* 0x000000010606b824 */ /* 0x000fe200078e0a05 */
[----:B------:R-:W-:Y:S01]  /*1fb0*/  ISETP.NE.AND P3, PT, R15, RZ, PT ;  /* 0x000000ff0f00720c */ /* 0x000fe20003f65270 */
[----:B------:R-:W-:Y:S01]  /*1fc0*/  @!P6 IMAD.MOV R70, RZ, RZ, -R70 ;  /* 0x000000ffff46e224 */ /* 0x000fe200078e0a46 */
[----:B------:R-:W-:Y:S01]  /*1fd0*/  LOP3.LUT R5, RZ, R15, RZ, 0x33, !PT ;  /* 0x0000000fff057212 */ /* 0x000fe200078e33ff */
[----:B------:R-:W-:Y:S01]  /*1fe0*/  @!P0 IMAD.MOV R72, RZ, RZ, -R72 ;  /* 0x000000ffff488224 */ /* 0x000fe200078e0a48 */
[----:B------:R-:W-:Y:S01]  /*1ff0*/  LOP3.LUT R80, R36, 0x800, RZ, 0xc0, !PT ;  /* 0x0000080024507812 */ /* 0x000fe200078ec0ff */
[----:B------:R-:W-:Y:S01]  /*2000*/  @!P5 IMAD.MOV R74, RZ, RZ, -R74 ;  /* 0x000000ffff4ad224 */ /* 0x000fe200078e0a4a */
[C---:B------:R-:W-:Y:S01]  /*2010*/  SEL R16, R5.reuse, R16, !P3 ;  /* 0x0000001005107207 */ /* 0x040fe20005800000 */
[----:B------:R-:W-:Y:S01]  /*2020*/  ULDC UR9, c[0x0][0x23c] ;  /* 0x00008f0000097ab9 */ /* 0x000fe20000000800 */
[----:B------:R-:W-:Y:S01]  /*2030*/  SEL R54, R5, R54, !P3 ;  /* 0x0000003605367207 */ /* 0x000fe20005800000 */
[----:B------:R-:W-:Y:S01]  /*2040*/  IMAD R106, R33, UR9, RZ ;  /* 0x00000009216a7c24 */ /* 0x000fe2000f8e02ff */
[C---:B------:R-:W-:Y:S01]  /*2050*/  SEL R30, R5.reuse, R30, !P3 ;  /* 0x0000001e051e7207 */ /* 0x040fe20005800000 */
[----:B------:R-:W-:Y:S01]  /*2060*/  IMAD R16, R16, UR8, RZ ;  /* 0x0000000810107c24 */ /* 0x000fe2000f8e02ff */
[C---:B------:R-:W-:Y:S01]  /*2070*/  SEL R52, R5.reuse, R52, !P3 ;  /* 0x0000003405347207 */ /* 0x040fe20005800000 */
[----:B------:R-:W-:Y:S01]  /*2080*/  IMAD R71, R54, UR8, RZ ;  /* 0x0000000836477c24 */ /* 0x000fe2000f8e02ff */
[C---:B------:R-:W-:Y:S01]  /*2090*/  SEL R68, R5.reuse, R68, !P3 ;  /* 0x0000004405447207 */ /* 0x040fe20005800000 */
[----:B------:R-:W-:Y:S01]  /*20a0*/  IMAD R30, R30, UR8, RZ ;  /* 0x000000081e1e7c24 */ /* 0x000fe2000f8e02ff */
[----:B------:R-:W-:Y:S01]  /*20b0*/  SHF.R.S32.HI R54, RZ, 0x1f, R16 ;  /* 0x0000001fff367819 */ /* 0x000fe20000011410 */
[----:B------:R-:W-:Y:S01]  /*20c0*/  IMAD R69, R52, UR8, RZ ;  /* 0x0000000834457c24 */ /* 0x000fe2000f8e02ff */
[----:B------:R-:W-:Y:S01]  /*20d0*/  IADD3 R43, P1, R16, UR12, RZ ;  /* 0x0000000c102b7c10 */ /* 0x000fe2000ff3e0ff */
[----:B------:R-:W-:Y:S01]  /*20e0*/  IMAD R85, R68, UR8, RZ ;  /* 0x0000000844557c24 */ /* 0x000fe2000f8e02ff */
[C---:B------:R-:W-:Y:S01]  /*20f0*/  SEL R8, R5.reuse, R8, !P3 ;  /* 0x0000000805087207 */ /* 0x040fe20005800000 */
[----:B------:R-:W-:Y:S01]  /*2100*/  @!P2 IMAD.MOV R6, RZ, RZ, -R6 ;  /* 0x000000ffff06a224 */ /* 0x000fe200078e0a06 */
[----:B------:R-:W-:-:S02]  /*2110*/  SEL R10, R5, R10, !P3 ;  /* 0x0000000a050a7207 */ /* 0x000fc40005800000 */
[C---:B------:R-:W-:Y:S01]  /*2120*/  SEL R12, R5.reuse, R12, !P3 ;  /* 0x0000000c050c7207 */ /* 0x040fe20005800000 */
[----:B------:R-:W-:Y:S01]  /*2130*/  IMAD R8, R8, UR8, RZ ;  /* 0x0000000808087c24 */ /* 0x000fe2000f8e02ff */
[C---:B------:R-:W-:Y:S01]  /*2140*/  SEL R14, R5.reuse, R14, !P3 ;  /* 0x0000000e050e7207 */ /* 0x040fe20005800000 */
[----:B------:R-:W-:Y:S01]  /*2150*/  IMAD R10, R10, UR8, RZ ;  /* 0x000000080a0a7c24 */ /* 0x000fe2000f8e02ff */
[----:B------:R-:W-:Y:S01]  /*2160*/  SEL R66, R5, R66, !P3 ;  /* 0x0000004205427207 */ /* 0x000fe20005800000 */
[----:B------:R-:W-:Y:S01]  /*2170*/  IMAD R12, R12, UR8, RZ ;  /* 0x000000080c0c7c24 */ /* 0x000fe2000f8e02ff */
[----:B------:R-:W-:Y:S01]  /*2180*/  IADD3.X R54, R54, UR13, RZ, P1, !PT ;  /* 0x0000000d36367c10 */ /* 0x000fe20008ffe4ff */
[----:B------:R-:W-:Y:S01]  /*2190*/  IMAD R14, R14, UR8, RZ ;  /* 0x000000080e0e7c24 */ /* 0x000fe2000f8e02ff */
[----:B------:R-:W-:Y:S01]  /*21a0*/  SHF.R.S32.HI R68, RZ, 0x1f, R30 ;  /* 0x0000001fff447819 */ /* 0x000fe2000001141e */
[----:B------:R-:W-:Y:S01]  /*21b0*/  IMAD R83, R66, UR8, RZ ;  /* 0x0000000842537c24 */ /* 0x000fe2000f8e02ff */
[----:B------:R-:W-:-:S02]  /*21c0*/  IADD3 R55, P1, R30, UR12, RZ ;  /* 0x0000000c1e377c10 */ /* 0x000fc4000ff3e0ff */
[C---:B------:R-:W-:Y:S02]  /*21d0*/  SEL R40, R5.reuse, R40, !P3 ;  /* 0x0000002805287207 */ /* 0x040fe40005800000 */
[C---:B------:R-:W-:Y:S02]  /*21e0*/  SEL R42, R5.reuse, R42, !P3 ;  /* 0x0000002a052a7207 */ /* 0x040fe40005800000 */
[C---:B------:R-:W-:Y:S01]  /*21f0*/  SEL R46, R5.reuse, R46, !P3 ;  /* 0x0000002e052e7207 */ /* 0x040fe20005800000 */
[----:B------:R-:W-:Y:S01]  /*2200*/  IMAD R57, R40, UR8, RZ ;  /* 0x0000000828397c24 */ /* 0x000fe2000f8e02ff */
[C---:B------:R-:W-:Y:S01]  /*2210*/  SEL R48, R5.reuse, R48, !P3 ;  /* 0x0000003005307207 */ /* 0x040fe20005800000 */
[----:B------:R-:W-:Y:S01]  /*2220*/  IMAD R59, R42, UR8, RZ ;  /* 0x000000082a3b7c24 */ /* 0x000fe2000f8e02ff */
[----:B------:R-:W-:Y:S01]  /*2230*/  SEL R50, R5, R50, !P3 ;  /* 0x0000003205327207 */ /* 0x000fe20005800000 */
[----:B------:R-:W-:Y:S01]  /*2240*/  IMAD R63, R46, UR8, RZ ;  /* 0x000000082e3f7c24 */ /* 0x000fe2000f8e02ff */
[----:B------:R-:W-:Y:S01]  /*2250*/  SGXT R38, R17, 0x1 ;  /* 0x000000011126781a */ /* 0x000fe20000000200 */
[----:B------:R-:W-:Y:S01]  /*2260*/  IMAD R65, R48, UR8, RZ ;  /* 0x0000000830417c24 */ /* 0x000fe2000f8e02ff */
[C---:B------:R-:W-:Y:S01]  /*2270*/  SEL R18, R5.reuse, R18, !P3 ;  /* 0x0000001205127207 */ /* 0x040fe20005800000 */
[----:B------:R-:W-:Y:S01]  /*2280*/  IMAD R67, R50, UR8, RZ ;  /* 0x0000000832437c24 */ /* 0x000fe2000f8e02ff */
[----:B------:R-:W-:-:S02]  /*2290*/  SEL R20, R5, R20, !P3 ;  /* 0x0000001405147207 */ /* 0x000fc40005800000 */
[----:B------:R-:W-:Y:S02]  /*22a0*/  CS2R R16, SRZ ;  /* 0x0000000000107805 */ /* 0x000fe4000001ff00 */
[C---:B------:R-:W-:Y:S01]  /*22b0*/  SEL R22, R5.reuse, R22, !P3 ;  /* 0x0000001605167207 */ /* 0x040fe20005800000 */
[----:B------:R-:W-:Y:S01]  /*22c0*/  IMAD R18, R18, UR8, RZ ;  /* 0x0000000812127c24 */ /* 0x000fe2000f8e02ff */
[C---:B------:R-:W-:Y:S01]  /*22d0*/  SEL R24, R5.reuse, R24, !P3 ;  /* 0x0000001805187207 */ /* 0x040fe20005800000 */
[----:B------:R-:W-:Y:S01]  /*22e0*/  IMAD R20, R20, UR8, RZ ;  /* 0x0000000814147c24 */ /* 0x000fe2000f8e02ff */
[C---:B------:R-:W-:Y:S01]  /*22f0*/  SEL R26, R5.reuse, R26, !P3 ;  /* 0x0000001a051a7207 */ /* 0x040fe20005800000 */
[----:B------:R-:W-:Y:S01]  /*2300*/  IMAD R22, R22, UR8, RZ ;  /* 0x0000000816167c24 */ /* 0x000fe2000f8e02ff */
[----:B------:R-:W-:Y:S01]  /*2310*/  SEL R28, R5, R28, !P3 ;  /* 0x0000001c051c7207 */ /* 0x000fe20005800000 */
[----:B------:R-:W-:Y:S01]  /*2320*/  IMAD R24, R24, UR8, RZ ;  /* 0x0000000818187c24 */ /* 0x000fe2000f8e02ff */
[----:B------:R-:W-:Y:S01]  /*2330*/  SHF.R.S32.HI R82, RZ, 0x1f, R69 ;  /* 0x0000001fff527819 */ /* 0x000fe20000011445 */
[----:B------:R-:W-:Y:S01]  /*2340*/  IMAD R26, R26, UR8, RZ ;  /* 0x000000081a1a7c24 */ /* 0x000fe2000f8e02ff */
[----:B------:R-:W-:Y:S01]  /*2350*/  IADD3.X R68, R68, UR13, RZ, P1, !PT ;  /* 0x0000000d44447c10 */ /* 0x000fe20008ffe4ff */
        /* <DEDUP_REMOVED lines=20> */
[----:B------:R-:W-:Y:S01]  /*24a0*/  LOP3.LUT R11, R11, 0x90, RZ, 0xc0, !PT ;  /* 0x000000900b0b7812 */ /* 0x000fe200078ec0ff */
[----:B------:R-:W-:Y:S01]  /*24b0*/  IMAD R91, R74, UR8, RZ ;  /* 0x000000084a5b7c24 */ /* 0x000fe2000f8e02ff */
[----:B------:R-:W-:Y:S01]  /*24c0*/  IADD3 R13, R37, UR4, R80 ;  /* 0x00000004250d7c10 */ /* 0x000fe2000fffe050 */
[----:B------:R-:W-:Y:S01]  /*24d0*/  IMAD R6, R6, UR8, RZ ;  /* 0x0000000806067c24 */ /* 0x000fe2000f8e02ff */
[----:B------:R-:W-:-:S02]  /*24e0*/  LOP3.LUT R38, R7, 0x88, R38, 0xf8, !PT ;  /* 0x0000008807267812 */ /* 0x000fc400078ef826 */
[----:B------:R-:W-:Y:S01]  /*24f0*/  SEL R5, R5, R76, !P3 ;  /* 0x0000004c05057207 */ /* 0x000fe20005800000 */
[----:B------:R-:W0:Y:S01]  /*2500*/  LDC R7, c[0x0][0x238] ;  /* 0x00008e00ff077b82 */ /* 0x000e220000000800 */
[----:B------:R-:W-:Y:S02]  /*2510*/  SHF.R.S32.HI R46, RZ, 0x1f, R8 ;  /* 0x0000001fff2e7819 */ /* 0x000fe40000011408 */
[----:B------:R-:W-:Y:S01]  /*2520*/  IADD3 R104, P5, R8, UR12, RZ ;  /* 0x0000000c08687c10 */ /* 0x000fe2000ffbe0ff */
[----:B------:R-:W-:Y:S01]  /*2530*/  IMAD R5, R5, UR8, RZ ;  /* 0x0000000805057c24 */ /* 0x000fe2000f8e02ff */
[----:B------:R-:W-:Y:S01]  /*2540*/  SHF.R.S32.HI R48, RZ, 0x1f, R10 ;  /* 0x0000001fff307819 */ /* 0x000fe2000001140a */
[----:B------:R-:W-:Y:S01]  /*2550*/  USHF.L.U32 UR8, UR9, 0x5, URZ ;  /* 0x0000000509087899 */ /* 0x000fe2000800063f */
[----:B------:R-:W-:Y:S02]  /*2560*/  IADD3 R40, P4, R10, UR12, RZ ;  /* 0x0000000c0a287c10 */ /* 0x000fe4000ff9e0ff */
[----:B------:R-:W-:Y:S01]  /*2570*/  SHF.R.S32.HI R50, RZ, 0x1f, R12 ;  /* 0x0000001fff327819 */ /* 0x000fe2000001140c */
[----:B------:R-:W-:Y:S01]  /*2580*/  USHF.R.S32.HI UR9, URZ, 0x1f, UR8 ;  /* 0x0000001f3f097899 */ /* 0x000fe20008011408 */
[----:B------:R-:W-:-:S02]  /*2590*/  IADD3 R41, P3, R12, UR12, RZ ;  /* 0x0000000c0c297c10 */ /* 0x000fc4000ff7e0ff */
[----:B------:R-:W-:Y:S02]  /*25a0*/  SHF.R.S32.HI R52, RZ, 0x1f, R14 ;  /* 0x0000001fff347819 */ /* 0x000fe4000001140e */
[----:B------:R-:W-:Y:S02]  /*25b0*/  IADD3 R42, P2, R14, UR12, RZ ;  /* 0x0000000c0e2a7c10 */ /* 0x000fe4000ff5e0ff */
[----:B------:R-:W-:Y:S02]  /*25c0*/  CS2R R14, SRZ ;  /* 0x00000000000e7805 */ /* 0x000fe4000001ff00 */
[----:B------:R-:W-:Y:S02]  /*25d0*/  SHF.R.S32.HI R96, RZ, 0x1f, R83 ;  /* 0x0000001fff607819 */ /* 0x000fe40000011453 */
[----:B------:R-:W-:Y:S02]  /*25e0*/  IADD3.X R82, R82, UR13, RZ, P1, !PT ;  /* 0x0000000d52527c10 */ /* 0x000fe40008ffe4ff */
[----:B------:R-:W-:-:S02]  /*25f0*/  IADD3 R83, P1, R83, UR12, RZ ;  /* 0x0000000c53537c10 */ /* 0x000fc4000ff3e0ff */
[----:B------:R-:W-:Y:S01]  /*2600*/  LOP3.LUT R11, R11, 0x10, R78, 0x78, !PT ;  /* 0x000000100b0b7812 */ /* 0x000fe200078e784e */
[----:B------:R-:W-:Y:S01]  /*2610*/  IMAD R78, R32, 0x8, R13 ;  /* 0x00000008204e7824 */ /* 0x000fe200078e020d */
[----:B------:R-:W-:Y:S02]  /*2620*/  IADD3.X R46, R46, UR13, RZ, P5, !PT ;  /* 0x0000000d2e2e7c10 */ /* 0x000fe4000affe4ff */
[----:B------:R-:W-:Y:S02]  /*2630*/  CS2R R12, SRZ ;  /* 0x00000000000c7805 */ /* 0x000fe4000001ff00 */
[----:B------:R-:W-:Y:S01]  /*2640*/  IADD3.X R48, R48, UR13, RZ, P4, !PT ;  /* 0x0000000d30307c10 */ /* 0x000fe2000a7fe4ff */
[----:B------:R-:W-:Y:S01]  /*2650*/  IMAD.IADD R39, R11, 0x1, R78 ;  /* 0x000000010b277824 */ /* 0x000fe200078e024e */
[----:B------:R-:W-:Y:S01]  /*2660*/  IADD3.X R50, R50, UR13, RZ, P3, !PT ;  /* 0x0000000d32327c10 */ /* 0x000fe20009ffe4ff */
[----:B0-----:R-:W-:Y:S01]  /*2670*/  IMAD.SHL.U32 R108, R7, 0x20, RZ ;  /* 0x00000020076c7824 */ /* 0x001fe200078e00ff */
[----:B------:R-:W-:Y:S01]  /*2680*/  IADD3.X R52, R52, UR13, RZ, P2, !PT ;  /* 0x0000000d34347c10 */ /* 0x000fe200097fe4ff */
[-C--:B------:R-:W-:Y:S01]  /*2690*/  IMAD R110, R2, R7.reuse, RZ ;  /* 0x00000007026e7224 */ /* 0x080fe200078e02ff */
[----:B------:R-:W-:Y:S01]  /*26a0*/  SHF.R.S32.HI R56, RZ, 0x1f, R18 ;  /* 0x0000001fff387819 */ /* 0x000fe20000011412 */
[----:B------:R-:W-:Y:S01]  /*26b0*/  IMAD R112, R34, R7, RZ ;  /* 0x0000000722707224 */ /* 0x000fe200078e02ff */
[----:B------:R-:W-:-:S02]  /*26c0*/  IADD3 R44, P0, R18, UR12, RZ ;  /* 0x0000000c122c7c10 */ /* 0x000fc4000ff1e0ff */
[----:B------:R-:W-:Y:S02]  /*26d0*/  CS2R R18, SRZ ;  /* 0x0000000000127805 */ /* 0x000fe4000001ff00 */
[----:B------:R-:W-:Y:S02]  /*26e0*/  SHF.R.S32.HI R58, RZ, 0x1f, R20 ;  /* 0x0000001fff3a7819 */ /* 0x000fe40000011414 */
[----:B------:R-:W-:Y:S02]  /*26f0*/  IADD3 R45, P6, R20, UR12, RZ ;  /* 0x0000000c142d7c10 */ /* 0x000fe4000ffde0ff */
[----:B------:R-:W-:Y:S02]  /*2700*/  CS2R R20, SRZ ;  /* 0x0000000000147805 */ /* 0x000fe4000001ff00 */
[----:B------:R-:W-:Y:S02]  /*2710*/  SHF.R.S32.HI R60, RZ, 0x1f, R22 ;  /* 0x0000001fff3c7819 */ /* 0x000fe40000011416 */
        /* <DEDUP_REMOVED lines=10> */
[----:B------:R-:W-:Y:S02]  /*27c0*/  IADD3.X R96, R96, UR13, RZ, P1, !PT ;  /* 0x0000000d60607c10 */ /* 0x000fe40008ffe4ff */
[----:B------:R-:W-:Y:S02]  /*27d0*/  IADD3 R97, P1, R4, UR10, RZ ;  /* 0x0000000a04617c10 */ /* 0x000fe4000ff3e0ff */
[----:B------:R-:W-:-:S02]  /*27e0*/  SHF.R.S32.HI R70, RZ, 0x1f, R57 ;  /* 0x0000001fff467819 */ /* 0x000fc40000011439 */
[----:B------:R-:W-:Y:S02]  /*27f0*/  IADD3.X R56, R56, UR13, RZ, P0, !PT ;  /* 0x0000000d38387c10 */ /* 0x000fe400087fe4ff */
[----:B------:R-:W-:Y:S02]  /*2800*/  SHF.R.S32.HI R72, RZ, 0x1f, R59 ;  /* 0x0000001fff487819 */ /* 0x000fe4000001143b */
[----:B------:R-:W-:Y:S02]  /*2810*/  IADD3.X R58, R58, UR13, RZ, P6, !PT ;  /* 0x0000000d3a3a7c10 */ /* 0x000fe4000b7fe4ff */
[----:B------:R-:W-:Y:S02]  /*2820*/  SHF.R.S32.HI R74, RZ, 0x1f, R61 ;  /* 0x0000001fff4a7819 */ /* 0x000fe4000001143d */
[----:B------:R-:W-:Y:S02]  /*2830*/  IADD3.X R60, R60, UR13, RZ, P5, !PT ;  /* 0x0000000d3c3c7c10 */ /* 0x000fe4000affe4ff */
[----:B------:R-:W-:-:S02]  /*2840*/  SHF.R.S32.HI R76, RZ, 0x1f, R63 ;  /* 0x0000001fff4c7819 */ /* 0x000fc4000001143f */
[----:B------:R-:W-:Y:S02]  /*2850*/  IADD3.X R62, R62, UR13, RZ, P4, !PT ;  /* 0x0000000d3e3e7c10 */ /* 0x000fe4000a7fe4ff */
[----:B------:R-:W-:Y:S02]  /*2860*/  SHF.R.S32.HI R78, RZ, 0x1f, R65 ;  /* 0x0000001fff4e7819 */ /* 0x000fe40000011441 */
[----:B------:R-:W-:Y:S02]  /*2870*/  IADD3.X R64, R64, UR13, RZ, P3, !PT ;  /* 0x0000000d40407c10 */ /* 0x000fe40009ffe4ff */
[----:B------:R-:W-:Y:S02]  /*2880*/  SHF.R.S32.HI R80, RZ, 0x1f, R67 ;  /* 0x0000001fff507819 */ /* 0x000fe40000011443 */
[----:B------:R-:W-:Y:S02]  /*2890*/  IADD3.X R66, R66, UR13, RZ, P2, !PT ;  /* 0x0000000d42427c10 */ /* 0x000fe400097fe4ff */
[----:B------:R-:W-:-:S02]  /*28a0*/  IADD3 R57, P0, R57, UR12, RZ ;  /* 0x0000000c39397c10 */ /* 0x000fc4000ff1e0ff */
[----:B------:R-:W-:Y:S02]  /*28b0*/  IADD3 R59, P6, R59, UR12, RZ ;  /* 0x0000000c3b3b7c10 */ /* 0x000fe4000ffde0ff */
[----:B------:R-:W-:Y:S02]  /*28c0*/  IADD3 R61, P5, R61, UR12, RZ ;  /* 0x0000000c3d3d7c10 */ /* 0x000fe4000ffbe0ff */
[----:B------:R-:W-:Y:S02]  /*28d0*/  IADD3 R63, P4, R63, UR12, RZ ;  /* 0x0000000c3f3f7c10 */ /* 0x000fe4000ff9e0ff */
[----:B------:R-:W-:Y:S02]  /*28e0*/  IADD3 R65, P3, R65, UR12, RZ ;  /* 0x0000000c41417c10 */ /* 0x000fe4000ff7e0ff */
[----:B------:R-:W-:Y:S02]  /*28f0*/  IADD3 R67, P2, R67, UR12, RZ ;  /* 0x0000000c43437c10 */ /* 0x000fe4000ff5e0ff */
[----:B------:R-:W-:-:S02]  /*2900*/  LEA.HI.X.SX32 R105, R4, UR11, 0x1, P1 ;  /* 0x0000000b04697c11 */ /* 0x000fc400088f0eff */
[----:B------:R-:W-:Y:S02]  /*2910*/  SHF.R.S32.HI R4, RZ, 0x7, R0 ;  /* 0x00000007ff047819 */ /* 0x000fe40000011400 */
        /* <DEDUP_REMOVED lines=12> */
[----:B------:R-:W-:Y:S02]  /*29e0*/  IADD3 R71, P0, R71, UR12, RZ ;  /* 0x0000000c47477c10 */ /* 0x000fe4000ff1e0ff */
[----:B------:R-:W-:Y:S02]  /*29f0*/  IADD3 R73, P6, R73, UR12, RZ ;  /* 0x0000000c49497c10 */ /* 0x000fe4000ffde0ff */
[----:B------:R-:W-:Y:S02]  /*2a00*/  IADD3 R75, P5, R75, UR12, RZ ;  /* 0x0000000c4b4b7c10 */ /* 0x000fe4000ffbe0ff */
[----:B------:R-:W-:Y:S02]  /*2a10*/  IADD3 R77, P4, R77, UR12, RZ ;  /* 0x0000000c4d4d7c10 */ /* 0x000fe4000ff9e0ff */
[----:B------:R-:W-:-:S02]  /*2a20*/  IADD3 R79, P3, R79, UR12, RZ ;  /* 0x0000000c4f4f7c10 */ /* 0x000fc4000ff7e0ff */
[----:B------:R-:W-:Y:S02]  /*2a30*/  IADD3 R81, P2, R81, UR12, RZ ;  /* 0x0000000c51517c10 */ /* 0x000fe4000ff5e0ff */
[----:B------:R-:W-:Y:S02]  /*2a40*/  SGXT R4, R4, 0x1 ;  /* 0x000000010404781a */ /* 0x000fe40000000200 */
[----:B------:R-:W-:Y:S02]  /*2a50*/  SHF.R.S32.HI R98, RZ, 0x1f, R85 ;  /* 0x0000001fff627819 */ /* 0x000fe40000011455 */
[----:B------:R-:W-:Y:S02]  /*2a60*/  IADD3.X R84, R84, UR13, RZ, P0, !PT ;  /* 0x0000000d54547c10 */ /* 0x000fe400087fe4ff */
[----:B------:R-:W-:Y:S02]  /*2a70*/  SHF.R.S32.HI R99, RZ, 0x1f, R87 ;  /* 0x0000001fff637819 */ /* 0x000fe40000011457 */
[----:B------:R-:W-:-:S02]  /*2a80*/  IADD3.X R86, R86, UR13, RZ, P6, !PT ;  /* 0x0000000d56567c10 */ /* 0x000fc4000b7fe4ff */
[----:B------:R-:W-:Y:S02]  /*2a90*/  SHF.R.S32.HI R100, RZ, 0x1f, R89 ;  /* 0x0000001fff647819 */ /* 0x000fe40000011459 */
[----:B------:R-:W-:Y:S02]  /*2aa0*/  IADD3.X R88, R88, UR13, RZ, P5, !PT ;  /* 0x0000000d58587c10 */ /* 0x000fe4000affe4ff */
[----:B------:R-:W-:Y:S02]  /*2ab0*/  SHF.R.S32.HI R101, RZ, 0x1f, R91 ;  /* 0x0000001fff657819 */ /* 0x000fe4000001145b */
[----:B------:R-:W-:Y:S02]  /*2ac0*/  IADD3.X R90, R90, UR13, RZ, P4, !PT ;  /* 0x0000000d5a5a7c10 */ /* 0x000fe4000a7fe4ff */
[----:B------:R-:W-:Y:S02]  /*2ad0*/  IADD3.X R92, R92, UR13, RZ, P3, !PT ;  /* 0x0000000d5c5c7c10 */ /* 0x000fe40009ffe4ff */
[----:B------:R-:W-:-:S02]  /*2ae0*/  IADD3.X R94, R94, UR13, RZ, P2, !PT ;  /* 0x0000000d5e5e7c10 */ /* 0x000fc400097fe4ff */
[----:B------:R-:W-:Y:S02]  /*2af0*/  IADD3 R85, P0, R85, UR12, RZ ;  /* 0x0000000c55557c10 */ /* 0x000fe4000ff1e0ff */
[----:B------:R-:W-:Y:S02]  /*2b00*/  IADD3 R87, P6, R87, UR12, RZ ;  /* 0x0000000c57577c10 */ /* 0x000fe4000ffde0ff */
[----:B------:R-:W-:Y:S02]  /*2b10*/  IADD3 R89, P5, R89, UR12, RZ ;  /* 0x0000000c59597c10 */ /* 0x000fe4000ffbe0ff */
[----:B------:R-:W-:Y:S02]  /*2b20*/  IADD3 R91, P4, R91, UR12, RZ ;  /* 0x0000000c5b5b7c10 */ /* 0x000fe4000ff9e0ff */
[----:B------:R-:W-:Y:S02]  /*2b30*/  SHF.R.S32.HI R102, RZ, 0x1f, R6 ;  /* 0x0000001fff667819 */ /* 0x000fe40000011406 */
[----:B------:R-:W-:-:S02]  /*2b40*/  IADD3 R93, P3, R6, UR12, RZ ;  /* 0x0000000c065d7c10 */ /* 0x000fc4000ff7e0ff */
[----:B------:R-:W-:Y:S02]  /*2b50*/  SHF.R.S32.HI R103, RZ, 0x1f, R5 ;  /* 0x0000001fff677819 */ /* 0x000fe40000011405 */
[----:B------:R-:W-:Y:S02]  /*2b60*/  IADD3 R95, P2, R5, UR12, RZ ;  /* 0x0000000c055f7c10 */ /* 0x000fe4000ff5e0ff */
[C---:B------:R-:W-:Y:S02]  /*2b70*/  LOP3.LUT R111, R4.reuse, 0x88, RZ, 0xc0, !PT ;  /* 0x00000088046f7812 */ /* 0x040fe400078ec0ff */
[----:B------:R-:W-:Y:S02]  /*2b80*/  LOP3.LUT R113, R4, 0x90, RZ, 0xc0, !PT ;  /* 0x0000009004717812 */ /* 0x000fe400078ec0ff */
[----:B------:R-:W-:Y:S02]  /*2b90*/  IADD3.X R98, R98, UR13, RZ, P0, !PT ;  /* 0x0000000d62627c10 */ /* 0x000fe400087fe4ff */
[----:B------:R-:W-:-:S02]  /*2ba0*/  IADD3.X R99, R99, UR13, RZ, P6, !PT ;  /* 0x0000000d63637c10 */ /* 0x000fc4000b7fe4ff */
[----:B------:R-:W-:Y:S02]  /*2bb0*/  IADD3.X R100, R100, UR13, RZ, P5, !PT ;  /* 0x0000000d64647c10 */ /* 0x000fe4000affe4ff */
[----:B------:R-:W-:Y:S02]  /*2bc0*/  IADD3.X R101, R101, UR13, RZ, P4, !PT ;  /* 0x0000000d65657c10 */ /* 0x000fe4000a7fe4ff */
[----:B------:R-:W-:Y:S02]  /*2bd0*/  IADD3.X R102, R102, UR13, RZ, P3, !PT ;  /* 0x0000000d66667c10 */ /* 0x000fe40009ffe4ff */
[----:B------:R-:W-:Y:S02]  /*2be0*/  IADD3.X R103, R103, UR13, RZ, P2, !PT ;  /* 0x0000000d67677c10 */ /* 0x000fe400097fe4ff */
[----:B------:R-:W-:Y:S02]  /*2bf0*/  SHF.R.S32.HI R107, RZ, 0x5, R107 ;  /* 0x00000005ff6b7819 */ /* 0x000fe4000001146b */
[----:B------:R-:W-:-:S02]  /*2c00*/  SHF.R.S32.HI R109, RZ, 0x1f, R106 ;  /* 0x0000001fff6d7819 */ /* 0x000fc4000001146a */
[--C-:B------:R-:W-:Y:S02]  /*2c10*/  LOP3.LUT R111, R111, 0x7f, R0.reuse, 0x78, !PT ;  /* 0x0000007f6f6f7812 */ /* 0x100fe400078e7800 */
[----:B------:R-:W-:Y:S02]  /*2c20*/  LOP3.LUT R113, R113, 0x7f, R0, 0x78, !PT ;  /* 0x0000007f71717812 */ /* 0x000fe400078e7800 */
[----:B------:R-:W-:-:S07]  /*2c30*/  LOP3.LUT R114, R38, 0x8, RZ, 0x3c, !PT ;  /* 0x0000000826727812 */ /* 0x000fce00078e3cff */
.L_x_2:
[----:B------:R-:W-:Y:S02]  /*2c40*/  ISETP.GE.AND P0, PT, R2, UR5, PT ;  /* 0x0000000502007c0c */ /* 0x000fe4000bf06270 */
[----:B------:R-:W-:Y:S02]  /*2c50*/  ISETP.GE.AND P3, PT, R34, UR5, PT ;  /* 0x0000000522007c0c */ /* 0x000fe4000bf66270 */
[-C--:B------:R-:W-:Y:S02]  /*2c60*/  IADD3 R4, P2, R110, R97.reuse, RZ ;  /* 0x000000616e047210 */ /* 0x080fe40007f5e0ff */
[----:B------:R-:W-:Y:S02]  /*2c70*/  IADD3 R6, P1, R112, R97, RZ ;  /* 0x0000006170067210 */ /* 0x000fe40007f3e0ff */
[----:B------:R-:W-:Y:S02]  /*2c80*/  PRMT R10, RZ, 0x7610, R10 ;  /* 0x00007610ff0a7816 */ /* 0x000fe4000000000a */
[----:B------:R-:W-:-:S02]  /*2c90*/  PRMT R118, RZ, 0x7610, R118 ;  /* 0x00007610ff767816 */ /* 0x000fc40000000076 */
[-C--:B------:R-:W-:Y:S02]  /*2ca0*/  LEA.HI.X.SX32 R5, R110, R105.reuse, 0x1, P2 ;  /* 0x000000696e057211 */ /* 0x080fe400010f0eff */
[----:B------:R-:W-:-:S03]  /*2cb0*/  LEA.HI.X.SX32 R7, R112, R105, 0x1, P1 ;  /* 0x0000006970077211 */ /* 0x000fc600008f0eff */
[----:B------:R-:W2:Y:S04]  /*2cc0*/  @!P0 LDG.E.U8 R10, desc[UR6][R4.64] ;  /* 0x00000006040a8981 */ /* 0x000ea8000c1e1100 */
[----:B------:R0:W3:Y:S01]  /*2cd0*/  @!P3 LDG.E.U8 R118, desc[UR6][R6.64] ;  /* 0x000000060676b981 */ /* 0x0000e2000c1e1100 */
[----:B------:R-:W-:Y:S02]  /*2ce0*/  ISETP.GE.AND P0, PT, R33, UR5, PT ;  /* 0x0000000521007c0c */ /* 0x000fe4000bf06270 */
[C---:B------:R-:W-:Y:S01]  /*2cf0*/  IADD3 R116, P1, R106.reuse, R40, RZ ;  /* 0x000000286a747210 */ /* 0x040fe20007f3e0ff */
[----:B------:R-:W-:Y:S01]  /*2d00*/  BAR.SYNC.DEFER_BLOCKING 0x0 ;  /* 0x0000000000007b1d */ /* 0x000fe20000010000 */
[C---:B------:R-:W-:Y:S02]  /*2d10*/  IADD3 R8, P2, R106.reuse, R42, RZ ;  /* 0x0000002a6a087210 */ /* 0x040fe40007f5e0ff */
[----:B------:R-:W-:Y:S01]  /*2d20*/  PRMT R184, RZ, 0x7610, R184 ;  /* 0x00007610ffb87816 */ /* 0x000fe200000000b8 */
[C---:B------:R-:W-:Y:S01]  /*2d30*/  IMAD.X R117, R109.reuse, 0x1, R48, P1 ;  /* 0x000000016d757824 */ /* 0x040fe200008e0630 */
[C---:B------:R-:W-:Y:S01]  /*2d40*/  IADD3 R30, P1, R106.reuse, R44, RZ ;  /* 0x0000002c6a1e7210 */ /* 0x040fe20007f3e0ff */
[----:B------:R-:W-:Y:S01]  /*2d50*/  IMAD.X R9, R109, 0x1, R52, P2 ;  /* 0x000000016d097824 */ /* 0x000fe200010e0634 */
[----:B------:R-:W-:-:S02]  /*2d60*/  IADD3 R28, P2, R106, R45, RZ ;  /* 0x0000002d6a1c7210 */ /* 0x000fc40007f5e0ff */
[----:B------:R-:W-:Y:S01]  /*2d70*/  PRMT R180, RZ, 0x7610, R180 ;  /* 0x00007610ffb47816 */ /* 0x000fe200000000b4 */
[C---:B------:R-:W-:Y:S01]  /*2d80*/  IMAD.X R31, R109.reuse, 0x1, R56, P1 ;  /* 0x000000016d1f7824 */ /* 0x040fe200008e0638 */
[----:B------:R-:W-:Y:S01]  /*2d90*/  PRMT R178, RZ, 0x7610, R178 ;  /* 0x00007610ffb27816 */ /* 0x000fe200000000b2 */
[C---:B------:R-:W-:Y:S01]  /*2da0*/  IMAD.X R29, R109.reuse, 0x1, R58, P2 ;  /* 0x000000016d1d7824 */ /* 0x040fe200010e063a */
[----:B------:R-:W-:Y:S02]  /*2db0*/  PRMT R176, RZ, 0x7610, R176 ;  /* 0x00007610ffb07816 */ /* 0x000fe400000000b0 */
[----:B0-----:R-:W-:Y:S02]  /*2dc0*/  IADD3 R6, P2, R106, R51, RZ ;  /* 0x000000336a067210 */ /* 0x001fe40007f5e0ff */
[----:B------:R-:W-:Y:S02]  /*2dd0*/  PRMT R174, RZ, 0x7610, R174 ;  /* 0x00007610ffae7816 */ /* 0x000fe400000000ae */
[----:B------:R-:W-:Y:S01]  /*2de0*/  PRMT R172, RZ, 0x7610, R172 ;  /* 0x00007610ffac7816 */ /* 0x000fe200000000ac */
[----:B------:R-:W-:Y:S01]  /*2df0*/  IMAD.X R7, R109, 0x1, R64, P2 ;  /* 0x000000016d077824 */ /* 0x000fe200010e0640 */
[----:B------:R-:W-:-:S02]  /*2e00*/  PRMT R170, RZ, 0x7610, R170 ;  /* 0x00007610ffaa7816 */ /* 0x000fc400000000aa */
[----:B------:R-:W-:Y:S02]  /*2e10*/  PRMT R168, RZ, 0x7610, R168 ;  /* 0x00007610ffa87816 */ /* 0x000fe400000000a8 */
[----:B------:R-:W-:Y:S02]  /*2e20*/  PRMT R166, RZ, 0x7610, R166 ;  /* 0x00007610ffa67816 */ /* 0x000fe400000000a6 */
[----:B------:R-:W-:Y:S02]  /*2e30*/  PRMT R164, RZ, 0x7610, R164 ;  /* 0x00007610ffa47816 */ /* 0x000fe400000000a4 */
[----:B------:R-:W-:Y:S02]  /*2e40*/  PRMT R162, RZ, 0x7610, R162 ;  /* 0x00007610ffa27816 */ /* 0x000fe400000000a2 */
[----:B------:R-:W-:Y:S02]  /*2e50*/  PRMT R158, RZ, 0x7610, R158 ;  /* 0x00007610ff9e7816 */ /* 0x000fe4000000009e */
        /* <DEDUP_REMOVED lines=19> */
[----:B------:R-:W-:Y:S01]  /*2f90*/  PRMT R190, RZ, 0x7610, R190 ;  /* 0x00007610ffbe7816 */ /* 0x000fe200000000be */
[----:B--2---:R0:W-:Y:S04]  /*2fa0*/  STS.U8 [R111+UR4], R10 ;  /* 0x0000000a6f007988 */ /* 0x0041e80008000004 */
[----:B---3--:R-:W-:Y:S01]  /*2fb0*/  STS.U8 [R111+UR4+0x100], R118 ;  /* 0x000100766f007988 */ /* 0x008fe20008000004 */
[----:B------:R-:W-:Y:S01]  /*2fc0*/  BAR.SYNC.DEFER_BLOCKING 0x0 ;  /* 0x0000000000007b1d */ /* 0x000fe20000010000 */
[----:B0-----:R-:W-:-:S05]  /*2fd0*/  IADD3 R10, P3, R106, R47, RZ ;  /* 0x0000002f6a0a7210 */ /* 0x001fca0007f7e0ff */
[----:B------:R-:W-:Y:S01]  /*2fe0*/  IMAD.X R11, R109, 0x1, R60, P3 ;  /* 0x000000016d0b7824 */ /* 0x000fe200018e063c */
[----:B------:R-:W-:-:S05]  /*2ff0*/  IADD3 R4, P3, R106, R53, RZ ;  /* 0x000000356a047210 */ /* 0x000fca0007f7e0ff */
[----:B------:R-:W-:Y:S01]  /*3000*/  IMAD.X R5, R109, 0x1, R66, P3 ;  /* 0x000000016d057824 */ /* 0x000fe200018e0642 */
[----:B------:R0:W2:Y:S04]  /*3010*/  @!P0 LDG.E.U8 R184, desc[UR6][R8.64] ;  /* 0x0000000608b88981 */ /* 0x0000a8000c1e1100 */
[----:B------:R1:W3:Y:S04]  /*3020*/  @!P0 LDG.E.U8 R180, desc[UR6][R30.64] ;  /* 0x000000061eb48981 */ /* 0x0002e8000c1e1100 */
[----:B------:R4:W5:Y:S01]  /*3030*/  @!P0 LDG.E.U8 R178, desc[UR6][R28.64] ;  /* 0x000000061cb28981 */ /* 0x000962000c1e1100 */
[----:B0-----:R-:W-:-:S03]  /*3040*/  IADD3 R8, P1, R106, R49, RZ ;  /* 0x000000316a087210 */ /* 0x001fc60007f3e0ff */
[----:B------:R0:W5:Y:S02]  /*3050*/  @!P0 LDG.E.U8 R176, desc[UR6][R10.64] ;  /* 0x000000060ab08981 */ /* 0x000164000c1e1100 */
[----:B------:R-:W-:Y:S01]  /*3060*/  IMAD.X R9, R109, 0x1, R62, P1 ;  /* 0x000000016d097824 */ /* 0x000fe200008e063e */
[C---:B-1----:R-:W-:Y:S01]  /*3070*/  IADD3 R30, P1, R106.reuse, R55, RZ ;  /* 0x000000376a1e7210 */ /* 0x042fe20007f3e0ff */
[----:B------:R1:W5:Y:S01]  /*3080*/  @!P0 LDG.E.U8 R172, desc[UR6][R6.64] ;  /* 0x0000000606ac8981 */ /* 0x000362000c1e1100 */
[----:B----4-:R-:W-:-:S03]  /*3090*/  IADD3 R28, P2, R106, R57, RZ ;  /* 0x000000396a1c7210 */ /* 0x010fc60007f5e0ff */
[----:B------:R4:W5:Y:S01]  /*30a0*/  @!P0 LDG.E.U8 R174, desc[UR6][R8.64] ;  /* 0x0000000608ae8981 */ /* 0x000962000c1e1100 */
[C---:B0-----:R-:W-:Y:S01]  /*30b0*/  IADD3 R10, P3, R106.reuse, R59, RZ ;  /* 0x0000003b6a0a7210 */ /* 0x041fe20007f7e0ff */
[C---:B------:R-:W-:Y:S02]  /*30c0*/  IMAD.X R31, R109.reuse, 0x1, R68, P1 ;  /* 0x000000016d1f7824 */ /* 0x040fe400008e0644 */
[----:B------:R0:W5:Y:S01]  /*30d0*/  @!P0 LDG.E.U8 R170, desc[UR6][R4.64] ;  /* 0x0000000604aa8981 */ /* 0x000162000c1e1100 */
[C---:B------:R-:W-:Y:S01]  /*30e0*/  IMAD.X R29, R109.reuse, 0x1, R70, P2 ;  /* 0x000000016d1d7824 */ /* 0x040fe200010e0646 */
[C---:B-1----:R-:W-:Y:S01]  /*30f0*/  IADD3 R6, P2, R106.reuse, R65, RZ ;  /* 0x000000416a067210 */ /* 0x042fe20007f5e0ff */
[C---:B------:R-:W-:Y:S01]  /*3100*/  IMAD.X R11, R109.reuse, 0x1, R72, P3 ;  /* 0x000000016d0b7824 */ /* 0x040fe200018e0648 */
[----:B------:R1:W5:Y:S01]  /*3110*/  @!P0 LDG.E.U8 R168, desc[UR6][R30.64] ;  /* 0x000000061ea88981 */ /* 0x000362000c1e1100 */
[C---:B----4-:R-:W-:Y:S02]  /*3120*/  IADD3 R8, P1, R106.reuse, R61, RZ ;  /* 0x0000003d6a087210 */ /* 0x050fe40007f3e0ff */
[C---:B------:R-:W-:Y:S01]  /*3130*/  IMAD.X R7, R109.reuse, 0x1, R78, P2 ;  /* 0x000000016d077824 */ /* 0x040fe200010e064e */
[----:B------:R4:W5:Y:S01]  /*3140*/  @!P0 LDG.E.U8 R166, desc[UR6][R28.64] ;  /* 0x000000061ca68981 */ /* 0x000962000c1e1100 */
[----:B0-----:R-:W-:Y:S01]  /*3150*/  IADD3 R4, P3, R106, R69, RZ ;  /* 0x000000456a047210 */ /* 0x001fe20007f7e0ff */
[----:B------:R-:W-:-:S02]  /*3160*/  IMAD.X R9, R109, 0x1, R74, P1 ;  /* 0x000000016d097824 */ /* 0x000fc400008e064a */
[----:B------:R0:W5:Y:S01]  /*3170*/  @!P0 LDG.E.U8 R164, desc[UR6][R10.64] ;  /* 0x000000060aa48981 */ /* 0x000162000c1e1100 */
[C---:B-1----:R-:W-:Y:S01]  /*3180*/  IADD3 R30, P1, R106.reuse, R73, RZ ;  /* 0x000000496a1e7210 */ /* 0x042fe20007f3e0ff */
[C---:B------:R-:W-:Y:S02]  /*3190*/  IMAD.X R5, R109.reuse, 0x1, R82, P3 ;  /* 0x000000016d057824 */ /* 0x040fe400018e0652 */
[----:B------:R1:W5:Y:S01]  /*31a0*/  @!P0 LDG.E.U8 R162, desc[UR6][R8.64] ;  /* 0x0000000608a28981 */ /* 0x000362000c1e1100 */
[C---:B----4-:R-:W-:Y:S01]  /*31b0*/  IADD3 R28, P2, R106.reuse, R75, RZ ;  /* 0x0000004b6a1c7210 */ /* 0x050fe20007f5e0ff */
[C---:B------:R-:W-:Y:S02]  /*31c0*/  IMAD.X R31, R109.reuse, 0x1, R86, P1 ;  /* 0x000000016d1f7824 */ /* 0x040fe400008e0656 */
        /* <DEDUP_REMOVED lines=41> */
[----:B------:R-:W-:Y:S02]  /*3460*/  IMAD.X R11, R109, 0x1, R84, P3 ;  /* 0x000000016d0b7824 */ /* 0x000fe400018e0654 */
[----:B------:R-:W5:Y:S01]  /*3470*/  @!P0 LDG.E.U8 R188, desc[UR6][R116.64] ;  /* 0x0000000674bc8981 */ /* 0x000f62000c1e1100 */
[----:B----4-:R-:W-:-:S03]  /*3480*/  IADD3 R4, P3, R106, R43, RZ ;  /* 0x0000002b6a047210 */ /* 0x010fc60007f7e0ff */
[----:B------:R-:W4:Y:S01]  /*3490*/  @!P0 LDG.E.U8 R156, desc[UR6][R30.64] ;  /* 0x000000061e9c8981 */ /* 0x000f22000c1e1100 */
[----:B0-----:R-:W-:Y:S01]  /*34a0*/  IADD3 R6, P2, R106, R41, RZ ;  /* 0x000000296a067210 */ /* 0x001fe20007f5e0ff */
[C---:B------:R-:W-:Y:S02]  /*34b0*/  IMAD.X R5, R109.reuse, 0x1, R54, P3 ;  /* 0x000000016d057824 */ /* 0x040fe400018e0636 */
[----:B------:R-:W4:Y:S01]  /*34c0*/  @!P0 LDG.E.U8 R152, desc[UR6][R10.64] ;  /* 0x000000060a988981 */ /* 0x000f22000c1e1100 */
[C---:B------:R-:W-:Y:S02]  /*34d0*/  IMAD.X R9, R109.reuse, 0x1, R46, P1 ;  /* 0x000000016d097824 */ /* 0x040fe400008e062e */
[----:B------:R-:W-:Y:S01]  /*34e0*/  IMAD.X R7, R109, 0x1, R50, P2 ;  /* 0x000000016d077824 */ /* 0x000fe200010e0632 */
[----:B------:R0:W4:Y:S04]  /*34f0*/  @!P0 LDG.E.U8 R160, desc[UR6][R28.64] ;  /* 0x000000061ca08981 */ /* 0x000128000c1e1100 */
[----:B------:R-:W4:Y:S04]  /*3500*/  @!P0 LDG.E.U8 R182, desc[UR6][R4.64] ;  /* 0x0000000604b68981 */ /* 0x000f28000c1e1100 */
[----:B------:R-:W4:Y:S04]  /*3510*/  @!P0 LDG.E.U8 R186, desc[UR6][R6.64] ;  /* 0x0000000606ba8981 */ /* 0x000f28000c1e1100 */
[----:B------:R-:W4:Y:S04]  /*3520*/  @!P0 LDG.E.U8 R190, desc[UR6][R8.64] ;  /* 0x0000000608be8981 */ /* 0x000f28000c1e1100 */
[----:B0-----:R-:W-:Y:S04]  /*3530*/  LDS.U8 R28, [R38+UR4] ;  /* 0x00000004261c7984 */ /* 0x001fe80008000000 */
[----:B------:R-:W0:Y:S04]  /*3540*/  LDS.U8 R29, [R38+UR4+0x10] ;  /* 0x00001004261d7984 */ /* 0x000e280008000000 */
[----:B------:R-:W-:Y:S04]  /*3550*/  LDS.U8 R115, [R38+UR4+0x20] ;  /* 0x0000200426737984 */ /* 0x000fe80008000000 */
[----:B------:R-:W-:Y:S04]  /*3560*/  LDS.U8 R116, [R38+UR4+0x30] ;  /* 0x0000300426747984 */ /* 0x000fe80008000000 */
[----:B------:R-:W-:Y:S04]  /*3570*/  LDS.U8 R30, [R38+UR4+0x100] ;  /* 0x00010004261e7984 */ /* 0x000fe80008000000 */
[----:B------:R-:W1:Y:S04]  /*3580*/  LDS.U8 R31, [R38+UR4+0x110] ;  /* 0x00011004261f7984 */ /* 0x000e680008000000 */
[----:B------:R-:W-:Y:S04]  /*3590*/  LDS.U8 R117, [R38+UR4+0x120] ;  /* 0x0001200426757984 */ /* 0x000fe80008000000 */
[----:B------:R-:W-:Y:S04]  /*35a0*/  LDS.U8 R118, [R38+UR4+0x130] ;  /* 0x0001300426767984 */ /* 0x000fe80008000000 */
[----:B------:R-:W-:Y:S04]  /*35b0*/  LDS.U8 R119, [R114+UR4] ;  /* 0x0000000472777984 */ /* 0x000fe80008000000 */
[----:B------:R-:W1:Y:S04]  /*35c0*/  LDS.U8 R120, [R114+UR4+0x10] ;  /* 0x0000100472787984 */ /* 0x000e680008000000 */
[----:B------:R-:W-:Y:S04]  /*35d0*/  LDS.U8 R121, [R114+UR4+0x20] ;  /* 0x0000200472797984 */ /* 0x000fe80008000000 */
[----:B------:R-:W-:Y:S04]  /*35e0*/  LDS.U8 R122, [R114+UR4+0x30] ;  /* 0x00003004727a7984 */ /* 0x000fe80008000000 */
[----:B------:R-:W-:Y:S04]  /*35f0*/  LDS.U8 R123, [R114+UR4+0x100] ;  /* 0x00010004727b7984 */ /* 0x000fe80008000000 */
[----:B------:R-:W1:Y:S04]  /*3600*/  LDS.U8 R124, [R114+UR4+0x110] ;  /* 0x00011004727c7984 */ /* 0x000e680008000000 */
[----:B------:R-:W-:Y:S04]  /*3610*/  LDS.U8 R125, [R114+UR4+0x120] ;  /* 0x00012004727d7984 */ /* 0x000fe80008000000 */
[----:B------:R-:W-:Y:S01]  /*3620*/  LDS.U8 R126, [R114+UR4+0x130] ;  /* 0x00013004727e7984 */ /* 0x000fe20008000000 */
[----:B------:R-:W-:Y:S01]  /*3630*/  BAR.SYNC.DEFER_BLOCKING 0x0 ;  /* 0x0000000000007b1d */ /* 0x000fe20000010000 */
[----:B0-----:R-:W-:-:S02]  /*3640*/  IMAD R28, R29, 0x100, R28 ;  /* 0x000001001d1c7824 */ /* 0x001fc400078e021c */
[----:B-1----:R-:W-:-:S03]  /*3650*/  IMAD R30, R31, 0x100, R30 ;  /* 0x000001001f1e7824 */ /* 0x002fc600078e021e */
[----:B------:R-:W-:Y:S01]  /*3660*/  F2FP.F16.E4M3.UNPACK_B R28, R28 ;  /* 0x0000001cff1c723e */ /* 0x000fe200020006ff */
[----:B------:R-:W-:Y:S01]  /*3670*/  IMAD R29, R120, 0x100, R119 ;  /* 0x00000100781d7824 */ /* 0x000fe200078e0277 */
[----:B------:R-:W-:-:S04]  /*3680*/  F2FP.F16.E4M3.UNPACK_B R30, R30 ;  /* 0x0000001eff1e723e */ /* 0x000fc800020006ff */
[----:B------:R-:W-:Y:S01]  /*3690*/  F2FP.F16.E4M3.UNPACK_B R29, R29 ;  /* 0x0000001dff1d723e */ /* 0x000fe200020006ff */
[----:B------:R-:W-:-:S05]  /*36a0*/  IMAD R31, R124, 0x100, R123 ;  /* 0x000001007c1f7824 */ /* 0x000fca00078e027b */
[----:B------:R-:W-:Y:S02]  /*36b0*/  F2FP.F16.E4M3.UNPACK_B R31, R31 ;  /* 0x0000001fff1f723e */ /* 0x000fe400020006ff */
[----:B------:R-:W-:Y:S01]  /*36c0*/  IADD3 R44, P5, R44, UR8, RZ ;  /* 0x000000082c2c7c10 */ /* 0x000fe2000ffbe0ff */
[----:B--2---:R-:W-:Y:S04]  /*36d0*/  STS.U8 [R113+UR4+0x1c00], R184 ;  /* 0x001c00b871007988 */ /* 0x004fe80008000004 */
[----:B---3--:R-:W-:Y:S04]  /*36e0*/  STS.U8 [R113+UR4+0x1a00], R180 ;  /* 0x001a00b471007988 */ /* 0x008fe80008000004 */
[----:B-----5:R-:W-:Y:S04]  /*36f0*/  STS.U8 [R113+UR4+0x1900], R178 ;  /* 0x001900b271007988 */ /* 0x020fe80008000004 */
[----:B------:R-:W-:Y:S04]  /*3700*/  STS.U8 [R113+UR4+0x1800], R176 ;  /* 0x001800b071007988 */ /* 0x000fe80008000004 */
        /* <DEDUP_REMOVED lines=19> */
[----:B------:R-:W-:Y:S04]  /*3840*/  STS.U8 [R113+UR4], R128 ;  /* 0x0000008071007988 */ /* 0x000fe80008000004 */
[----:B------:R-:W-:Y:S04]  /*3850*/  STS.U8 [R113+UR4+0x100], R130 ;  /* 0x0001008271007988 */ /* 0x000fe80008000004 */
[----:B------:R-:W-:Y:S04]  /*3860*/  STS.U8 [R113+UR4+0x1e00], R188 ;  /* 0x001e00bc71007988 */ /* 0x000fe80008000004 */
[----:B----4-:R-:W-:Y:S04]  /*3870*/  STS.U8 [R113+UR4+0xe00], R156 ;  /* 0x000e009c71007988 */ /* 0x010fe80008000004 */
[----:B------:R-:W-:Y:S04]  /*3880*/  STS.U8 [R113+UR4+0xc00], R152 ;  /* 0x000c009871007988 */ /* 0x000fe80008000004 */
[----:B------:R-:W-:Y:S04]  /*3890*/  STS.U8 [R113+UR4+0x1000], R160 ;  /* 0x001000a071007988 */ /* 0x000fe80008000004 */
[----:B------:R-:W-:Y:S04]  /*38a0*/  STS.U8 [R113+UR4+0x1b00], R182 ;  /* 0x001b00b671007988 */ /* 0x000fe80008000004 */
[----:B------:R-:W-:Y:S04]  /*38b0*/  STS.U8 [R113+UR4+0x1d00], R186 ;  /* 0x001d00ba71007988 */ /* 0x000fe80008000004 */
[----:B------:R-:W-:Y:S01]  /*38c0*/  STS.U8 [R113+UR4+0x1f00], R190 ;  /* 0x001f00be71007988 */ /* 0x000fe20008000004 */
[----:B------:R-:W-:Y:S06]  /*38d0*/  BAR.SYNC.DEFER_BLOCKING 0x0 ;  /* 0x0000000000007b1d */ /* 0x000fec0000010000 */
[----:B------:R-:W0:Y:S04]  /*38e0*/  LDSM.16.M88.4 R4, [R39] ;  /* 0x000000002704783b */ /* 0x000e280000000200 */
[----:B------:R-:W1:Y:S01]  /*38f0*/  LDSM.16.M88.4 R8, [R39+0x1000] ;  /* 0x001000002708783b */ /* 0x000e620000000200 */
[----:B------:R-:W-:-:S02]  /*3900*/  IADD3.X R56, R56, UR9, RZ, P5, !PT ;  /* 0x0000000938387c10 */ /* 0x000fc4000affe4ff */
[----:B------:R-:W-:Y:S02]  /*3910*/  IADD3 R57, P5, R57, UR8, RZ ;  /* 0x0000000839397c10 */ /* 0x000fe4000ffbe0ff */
[----:B------:R-:W-:Y:S02]  /*3920*/  IADD3 R104, P0, R104, UR8, RZ ;  /* 0x0000000868687c10 */ /* 0x000fe4000ff1e0ff */
[----:B------:R-:W-:Y:S02]  /*3930*/  IADD3 R40, P1, R40, UR8, RZ ;  /* 0x0000000828287c10 */ /* 0x000fe4000ff3e0ff */
[----:B------:R-:W-:Y:S02]  /*3940*/  IADD3 R41, P2, R41, UR8, RZ ;  /* 0x0000000829297c10 */ /* 0x000fe4000ff5e0ff */
[----:B------:R-:W-:Y:S02]  /*3950*/  IADD3 R42, P3, R42, UR8, RZ ;  /* 0x000000082a2a7c10 */ /* 0x000fe4000ff7e0ff */
[----:B------:R-:W-:-:S02]  /*3960*/  IADD3.X R70, R70, UR9, RZ, P5, !PT ;  /* 0x0000000946467c10 */ /* 0x000fc4000affe4ff */
[----:B------:R-:W-:Y:S02]  /*3970*/  IADD3 R71, P5, R71, UR8, RZ ;  /* 0x0000000847477c10 */ /* 0x000fe4000ffbe0ff */
[----:B------:R-:W-:Y:S02]  /*3980*/  IADD3 R43, P4, R43, UR8, RZ ;  /* 0x000000082b2b7c10 */ /* 0x000fe4000ff9e0ff */
[----:B0-----:R-:W-:Y:S02]  /*3990*/  F2FP.F16.E4M3.UNPACK_B R128, R4 ;  /* 0x00000004ff80723e */ /* 0x001fe400020006ff */
[----:B------:R-:W-:Y:S02]  /*39a0*/  F2FP.F16.E4M3.UNPACK_B R129, R5 ;  /* 0x00000005ff81723e */ /* 0x000fe400020006ff */
[----:B------:R-:W-:Y:S02]  /*39b0*/  F2FP.F16.E4M3.UNPACK_B R130, R6 ;  /* 0x00000006ff82723e */ /* 0x000fe400020006ff */
[----:B------:R-:W-:-:S03]  /*39c0*/  F2FP.F16.E4M3.UNPACK_B R131, R7 ;  /* 0x00000007ff83723e */ /* 0x000fc600020006ff */
[C---:B------:R-:W-:Y:S06]  /*39d0*/  HMMA.16816.F32 R20, R28.reuse, R128, R20 ;  /* 0x000000801c14723c */ /* 0x040fec0000001814 */
[----:B------:R-:W-:Y:S01]  /*39e0*/  HMMA.16816.F32 R16, R28, R130, R16 ;  /* 0x000000821c10723c */ /* 0x000fe20000001810 */
[----:B-1----:R-:W-:Y:S02]  /*39f0*/  F2FP.F16.E4M3.UNPACK_B R128, R8 ;  /* 0x00000008ff80723e */ /* 0x002fe400020006ff */
[----:B------:R-:W-:-:S04]  /*3a00*/  F2FP.F16.E4M3.UNPACK_B R129, R9 ;  /* 0x00000009ff81723e */ /* 0x000fc800020006ff */
[----:B------:R-:W-:Y:S02]  /*3a10*/  F2FP.F16.E4M3.UNPACK_B R130, R10 ;  /* 0x0000000aff82723e */ /* 0x000fe400020006ff */
[----:B------:R-:W-:Y:S01]  /*3a20*/  F2FP.F16.E4M3.UNPACK_B R131, R11 ;  /* 0x0000000bff83723e */ /* 0x000fe200020006ff */
[----:B------:R-:W-:Y:S01]  /*3a30*/  HMMA.16816.F32 R12, R28, R128, R12 ;  /* 0x000000801c0c723c */ /* 0x000fe2000000180c */
[----:B------:R-:W-:-:S05]  /*3a40*/  IADD3.X R46, R46, UR9, RZ, P0, !PT ;  /* 0x000000092e2e7c10 */ /* 0x000fca00087fe4ff */
[----:B------:R-:W-:Y:S01]  /*3a50*/  HMMA.16816.F32 R24, R28, R130, R24 ;  /* 0x000000821c18723c */ /* 0x000fe20000001818 */
[----:B------:R-:W-:Y:S02]  /*3a60*/  IADD3.X R48, R48, UR9, RZ, P1, !PT ;  /* 0x0000000930307c10 */ /* 0x000fe40008ffe4ff */
[----:B------:R-:W-:Y:S02]  /*3a70*/  IADD3.X R50, R50, UR9, RZ, P2, !PT ;  /* 0x0000000932327c10 */ /* 0x000fe400097fe4ff */
[----:B------:R-:W-:Y:S02]  /*3a80*/  IADD3.X R52, R52, UR9, RZ, P3, !PT ;  /* 0x0000000934347c10 */ /* 0x000fe40009ffe4ff */
[----:B------:R-:W-:Y:S02]  /*3a90*/  IADD3 R45, P6, R45, UR8, RZ ;  /* 0x000000082d2d7c10 */ /* 0x000fe4000ffde0ff */
[----:B------:R-:W-:Y:S02]  /*3aa0*/  IADD3 R47, P0, R47, UR8, RZ ;  /* 0x000000082f2f7c10 */ /* 0x000fe4000ff1e0ff */
[----:B------:R-:W-:-:S02]  /*3ab0*/  IADD3 R49, P1, R49, UR8, RZ ;  /* 0x0000000831317c10 */ /* 0x000fc4000ff3e0ff */
[----:B------:R-:W-:Y:S02]  /*3ac0*/  IADD3 R51, P2, R51, UR8, RZ ;  /* 0x0000000833337c10 */ /* 0x000fe4000ff5e0ff */
[----:B------:R-:W-:Y:S01]  /*3ad0*/  IADD3 R53, P3, R53, UR8, RZ ;  /* 0x0000000835357c10 */ /* 0x000fe2000ff7e0ff */
[----:B------:R-:W-:Y:S01]  /*3ae0*/  VIADD R107, R107, 0xffffffff ;  /* 0xffffffff6b6b7836 */ /* 0x000fe20000000000 */
[----:B------:R-:W-:Y:S02]  /*3af0*/  IADD3.X R84, R84, UR9, RZ, P5, !PT ;  /* 0x0000000954547c10 */ /* 0x000fe4000affe4ff */
[----:B------:R-:W-:Y:S02]  /*3b00*/  IADD3.X R54, R54, UR9, RZ, P4, !PT ;  /* 0x0000000936367c10 */ /* 0x000fe4000a7fe4ff */
[----:B------:R-:W-:Y:S02]  /*3b10*/  IADD3 R85, P5, R85, UR8, RZ ;  /* 0x0000000855557c10 */ /* 0x000fe4000ffbe0ff */
[----:B------:R-:W-:-:S02]  /*3b20*/  IADD3 R55, P4, R55, UR8, RZ ;  /* 0x0000000837377c10 */ /* 0x000fc4000ff9e0ff */
[----:B------:R-:W-:Y:S02]  /*3b30*/  IADD3.X R58, R58, UR9, RZ, P6, !PT ;  /* 0x000000093a3a7c10 */ /* 0x000fe4000b7fe4ff */
[----:B------:R-:W-:Y:S02]  /*3b40*/  IADD3.X R60, R60, UR9, RZ, P0, !PT ;  /* 0x000000093c3c7c10 */ /* 0x000fe400087fe4ff */
[----:B------:R-:W-:Y:S02]  /*3b50*/  IADD3.X R62, R62, UR9, RZ, P1, !PT ;  /* 0x000000093e3e7c10 */ /* 0x000fe40008ffe4ff */
[----:B------:R-:W-:Y:S02]  /*3b60*/  IADD3.X R64, R64, UR9, RZ, P2, !PT ;  /* 0x0000000940407c10 */ /* 0x000fe400097fe4ff */
[----:B------:R-:W-:Y:S02]  /*3b70*/  IADD3.X R66, R66, UR9, RZ, P3, !PT ;  /* 0x0000000942427c10 */ /* 0x000fe40009ffe4ff */
[----:B------:R-:W-:-:S02]  /*3b80*/  IADD3 R59, P6, R59, UR8, RZ ;  /* 0x000000083b3b7c10 */ /* 0x000fc4000ffde0ff */
[----:B------:R-:W-:Y:S02]  /*3b90*/  IADD3 R61, P0, R61, UR8, RZ ;  /* 0x000000083d3d7c10 */ /* 0x000fe4000ff1e0ff */
[----:B------:R-:W-:Y:S02]  /*3ba0*/  IADD3 R63, P1, R63, UR8, RZ ;  /* 0x000000083f3f7c10 */ /* 0x000fe4000ff3e0ff */
[----:B------:R-:W-:Y:S02]  /*3bb0*/  IADD3 R65, P2, R65, UR8, RZ ;  /* 0x0000000841417c10 */ /* 0x000fe4000ff5e0ff */
[----:B------:R-:W-:Y:S01]  /*3bc0*/  IADD3 R67, P3, R67, UR8, RZ ;  /* 0x0000000843437c10 */ /* 0x000fe2000ff7e0ff */
[----:B------:R-:W-:Y:S01]  /*3bd0*/  IMAD R115, R116, 0x100, R115 ;  /* 0x0000010074737824 */ /* 0x000fe200078e0273 */
[----:B------:R-:W-:Y:S01]  /*3be0*/  IADD3.X R98, R98, UR9, RZ, P5, !PT ;  /* 0x0000000962627c10 */ /* 0x000fe2000affe4ff */
[----:B------:R-:W-:Y:S01]  /*3bf0*/  IMAD R117, R118, 0x100, R117 ;  /* 0x0000010076757824 */ /* 0x000fe200078e0275 */
[----:B------:R-:W-:Y:S01]  /*3c00*/  IADD3.X R68, R68, UR9, RZ, P4, !PT ;  /* 0x0000000944447c10 */ /* 0x000fe2000a7fe4ff */
[----:B------:R-:W-:Y:S01]  /*3c10*/  IMAD R121, R122, 0x100, R121 ;  /* 0x000001007a797824 */ /* 0x000fe200078e0279 */
[----:B------:R-:W-:Y:S01]  /*3c20*/  ISETP.NE.U32.AND P5, PT, R107, RZ, PT ;  /* 0x000000ff6b00720c */ /* 0x000fe20003fa5070 */
[----:B------:R-:W-:Y:S01]  /*3c30*/  IMAD R125, R126, 0x100, R125 ;  /* 0x000001007e7d7824 */ /* 0x000fe200078e027d */
        /* <DEDUP_REMOVED lines=10> */
[----:B------:R-:W-:Y:S02]  /*3ce0*/  IADD3 R81, P3, R81, UR8, RZ ;  /* 0x0000000851517c10 */ /* 0x000fe4000ff7e0ff */
[----:B------:R-:W-:Y:S02]  /*3cf0*/  F2FP.F16.E4M3.UNPACK_B R28, R115 ;  /* 0x00000073ff1c723e */ /* 0x000fe400020006ff */
[----:B------:R-:W-:-:S02]  /*3d00*/  F2FP.F16.E4M3.UNPACK_B R30, R117 ;  /* 0x00000075ff1e723e */ /* 0x000fc400020006ff */
[----:B------:R-:W-:Y:S02]  /*3d10*/  F2FP.F16.E4M3.UNPACK_B R29, R121 ;  /* 0x00000079ff1d723e */ /* 0x000fe400020006ff */
[----:B------:R-:W-:Y:S02]  /*3d20*/  F2FP.F16.E4M3.UNPACK_B R31, R125 ;  /* 0x0000007dff1f723e */ /* 0x000fe400020006ff */
[----:B------:R-:W-:Y:S02]  /*3d30*/  F2FP.F16.E4M3.UNPACK_B R4, R4.H1 ;  /* 0x00000004ff04723e */ /* 0x000fe400030006ff */
[----:B------:R-:W-:Y:S02]  /*3d40*/  F2FP.F16.E4M3.UNPACK_B R5, R5.H1 ;  /* 0x00000005ff05723e */ /* 0x000fe400030006ff */
[----:B------:R-:W-:Y:S02]  /*3d50*/  F2FP.F16.E4M3.UNPACK_B R6, R6.H1 ;  /* 0x00000006ff06723e */ /* 0x000fe400030006ff */
[----:B------:R-:W-:-:S02]  /*3d60*/  F2FP.F16.E4M3.UNPACK_B R7, R7.H1 ;  /* 0x00000007ff07723e */ /* 0x000fc400030006ff */
[----:B------:R-:W-:Y:S02]  /*3d70*/  F2FP.F16.E4M3.UNPACK_B R8, R8.H1 ;  /* 0x00000008ff08723e */ /* 0x000fe400030006ff */
[----:B------:R-:W-:Y:S02]  /*3d80*/  F2FP.F16.E4M3.UNPACK_B R9, R9.H1 ;  /* 0x00000009ff09723e */ /* 0x000fe400030006ff */
[----:B------:R-:W-:Y:S02]  /*3d90*/  F2FP.F16.E4M3.UNPACK_B R10, R10.H1 ;  /* 0x0000000aff0a723e */ /* 0x000fe400030006ff */
[----:B------:R-:W-:Y:S02]  /*3da0*/  F2FP.F16.E4M3.UNPACK_B R11, R11.H1 ;  /* 0x0000000bff0b723e */ /* 0x000fe400030006ff */
[----:B------:R-:W-:Y:S02]  /*3db0*/  IADD3.X R82, R82, UR9, RZ, P4, !PT ;  /* 0x0000000952527c10 */ /* 0x000fe4000a7fe4ff */
        /* <DEDUP_REMOVED lines=11> */
[----:B------:R-:W-:Y:S01]  /*3e70*/  IADD3.X R96, R96, UR9, RZ, P4, !PT ;  /* 0x0000000960607c10 */ /* 0x000fe2000a7fe4ff */
[----:B------:R-:W-:Y:S01]  /*3e80*/  HMMA.16816.F32 R20, R28, R4, R20 ;  /* 0x000000041c14723c */ /* 0x000fe20000001814 */
[----:B------:R-:W-:Y:S01]  /*3e90*/  IADD3 R97, P4, R108, R97, RZ ;  /* 0x000000616c617210 */ /* 0x000fe20007f9e0ff */
[----:B------:R-:W-:Y:S01]  /*3ea0*/  UIADD3 UR5, UR5, -0x20, URZ ;  /* 0xffffffe005057890 */ /* 0x000fe2000fffe03f */
[----:B------:R-:W-:-:S02]  /*3eb0*/  IADD3.X R99, R99, UR9, RZ, P6, !PT ;  /* 0x0000000963637c10 */ /* 0x000fc4000b7fe4ff */
[----:B------:R-:W-:Y:S01]  /*3ec0*/  IADD3.X R100, R100, UR9, RZ, P0, !PT ;  /* 0x0000000964647c10 */ /* 0x000fe200087fe4ff */
[C---:B------:R-:W-:Y:S01]  /*3ed0*/  HMMA.16816.F32 R16, R28.reuse, R6, R16 ;  /* 0x000000061c10723c */ /* 0x040fe20000001810 */
[----:B------:R-:W-:Y:S02]  /*3ee0*/  IADD3.X R101, R101, UR9, RZ, P1, !PT ;  /* 0x0000000965657c10 */ /* 0x000fe40008ffe4ff */
[----:B------:R-:W-:Y:S02]  /*3ef0*/  IADD3.X R102, R102, UR9, RZ, P2, !PT ;  /* 0x0000000966667c10 */ /* 0x000fe400097fe4ff */
[----:B------:R-:W-:Y:S01]  /*3f00*/  IADD3.X R103, R103, UR9, RZ, P3, !PT ;  /* 0x0000000967677c10 */ /* 0x000fe20009ffe4ff */
[----:B------:R-:W-:Y:S01]  /*3f10*/  HMMA.16816.F32 R12, R28, R8, R12 ;  /* 0x000000081c0c723c */ /* 0x000fe2000000180c */
[----:B------:R-:W-:-:S05]  /*3f20*/  LEA.HI.X.SX32 R105, R108, R105, 0x1, P4 ;  /* 0x000000696c697211 */ /* 0x000fca00020f0eff */
[----:B------:R-:W-:Y:S01]  /*3f30*/  HMMA.16816.F32 R24, R28, R10, R24 ;  /* 0x0000000a1c18723c */ /* 0x000fe20000001818 */
[----:B------:R-:W-:-:S08]  /*3f40*/  NOP ;  /* 0x0000000000007918 */ /* 0x000fd00000000000 */
[----:B------:R-:W-:-:S15]  /*3f50*/  @P5 BRA `(.L_x_2) ;  /* 0xffffffec00385947 */ /* 0x000fde000383ffff */
.L_x_1:
[----:B------:R-:W-:Y:S01]  /*3f60*/  F2FP.SATFINITE.E4M3.F32.PACK_AB_MERGE_C R20, R21, R20, RZ ;  /* 0x000000141514723e */ /* 0x000fe200048070ff */
[----:B------:R-:W-:Y:S01]  /*3f70*/  BAR.SYNC.DEFER_BLOCKING 0x0 ;  /* 0x0000000000007b1d */ /* 0x000fe20000010000 */
[----:B------:R-:W-:Y:S01]  /*3f80*/  F2FP.SATFINITE.E4M3.F32.PACK_AB_MERGE_C R22, R23, R22, RZ ;  /* 0x000000161716723e */ /* 0x000fe200048070ff */
[----:B------:R-:W-:Y:S01]  /*3f90*/  IMAD.SHL.U32 R32, R32, 0x4, RZ ;  /* 0x0000000420207824 */ /* 0x000fe200078e00ff */
[----:B------:R-:W-:Y:S02]  /*3fa0*/  F2FP.SATFINITE.E4M3.F32.PACK_AB_MERGE_C R16, R17, R16, RZ ;  /* 0x000000101110723e */ /* 0x000fe400048070ff */
[----:B------:R-:W-:Y:S01]  /*3fb0*/  F2FP.SATFINITE.E4M3.F32.PACK_AB_MERGE_C R18, R19, R18, RZ ;  /* 0x000000121312723e */ /* 0x000fe200048070ff */
[----:B------:R-:W-:Y:S01]  /*3fc0*/  ULDC.64 UR8, c[0x0][0x228] ;  /* 0x00008a0000087ab9 */ /* 0x000fe20000000a00 */
[----:B------:R-:W-:Y:S01]  /*3fd0*/  F2FP.SATFINITE.E4M3.F32.PACK_AB_MERGE_C R12, R13, R12, RZ ;  /* 0x0000000c0d0c723e */ /* 0x000fe200048070ff */
[----:B------:R-:W-:Y:S01]  /*3fe0*/  ULDC UR5, c[0x0][0x244] ;  /* 0x0000910000057ab9 */ /* 0x000fe20000000800 */
[----:B------:R-:W-:-:S02]  /*3ff0*/  F2FP.SATFINITE.E4M3.F32.PACK_AB_MERGE_C R14, R15, R14, RZ ;  /* 0x0000000e0f0e723e */ /* 0x000fc400048070ff */
[----:B------:R-:W-:Y:S02]  /*4000*/  LOP3.LUT R20, R20, 0xffff, RZ, 0xc0, !PT ;  /* 0x0000ffff14147812 */ /* 0x000fe400078ec0ff */
[----:B------:R-:W-:Y:S02]  /*4010*/  LOP3.LUT R22, R22, 0xffff, RZ, 0xc0, !PT ;  /* 0x0000ffff16167812 */ /* 0x000fe400078ec0ff */
[----:B------:R-:W-:Y:S02]  /*4020*/  LOP3.LUT R17, R12, 0xffff, RZ, 0xc0, !PT ;  /* 0x0000ffff0c117812 */ /* 0x000fe400078ec0ff */
[----:B------:R-:W-:Y:S02]  /*4030*/  LOP3.LUT R19, R14, 0xffff, RZ, 0xc0, !PT ;  /* 0x0000ffff0e137812 */ /* 0x000fe400078ec0ff */
[----:B------:R-:W-:Y:S02]  /*4040*/  LOP3.LUT R9, R16, 0xffff, RZ, 0xc0, !PT ;  /* 0x0000ffff10097812 */ /* 0x000fe400078ec0ff */
[----:B------:R-:W-:-:S02]  /*4050*/  LOP3.LUT R13, R18, 0xffff, RZ, 0xc0, !PT ;  /* 0x0000ffff120d7812 */ /* 0x000fc400078ec0ff */
[--C-:B------:R-:W-:Y:S02]  /*4060*/  PRMT R5, R17, 0x3340, R0.reuse ;  /* 0x0000334011057816 */ /* 0x100fe40000000000 */
[----:B------:R-:W-:Y:S02]  /*4070*/  PRMT R7, R19, 0x3340, R0 ;  /* 0x0000334013077816 */ /* 0x000fe40000000000 */
[----:B------:R-:W-:Y:S02]  /*4080*/  PRMT R4, R20, 0x3340, R9 ;  /* 0x0000334014047816 */ /* 0x000fe40000000009 */
[----:B------:R-:W-:Y:S02]  /*4090*/  PRMT R6, R22, 0x3340, R13 ;  /* 0x0000334016067816 */ /* 0x000fe4000000000d */
[----:B------:R-:W-:Y:S02]  /*40a0*/  PRMT R11, R4, 0x5410, R5 ;  /* 0x00005410040b7816 */ /* 0x000fe40000000005 */
[----:B------:R-:W-:-:S02]  /*40b0*/  PRMT R15, R6, 0x5410, R7 ;  /* 0x00005410060f7816 */ /* 0x000fc40000000007 */
[----:B------:R-:W-:Y:S02]  /*40c0*/  SHF.R.U32.HI R4, RZ, 0x8, R20 ;  /* 0x00000008ff047819 */ /* 0x000fe40000011614 */
[----:B------:R-:W-:Y:S02]  /*40d0*/  SHF.R.U32.HI R6, RZ, 0x8, R9 ;  /* 0x00000008ff067819 */ /* 0x000fe40000011609 */
[----:B------:R-:W-:Y:S02]  /*40e0*/  SHF.R.U32.HI R8, RZ, 0x8, R17 ;  /* 0x00000008ff087819 */ /* 0x000fe40000011611 */
[----:B------:R-:W-:Y:S02]  /*40f0*/  SHF.R.U32.HI R5, RZ, 0x8, R22 ;  /* 0x00000008ff057819 */ /* 0x000fe40000011616 */
[----:B------:R-:W-:Y:S02]  /*4100*/  SHF.R.U32.HI R7, RZ, 0x8, R13 ;  /* 0x00000008ff077819 */ /* 0x000fe4000001160d */
[----:B------:R-:W-:-:S02]  /*4110*/  SHF.R.U32.HI R9, RZ, 0x8, R19 ;  /* 0x00000008ff097819 */ /* 0x000fc40000011613 */
[----:B------:R-:W-:Y:S01]  /*4120*/  LOP3.LUT R6, R6, 0xffff, RZ, 0xc0, !PT ;  /* 0x0000ffff06067812 */ /* 0x000fe200078ec0ff */
[----:B------:R-:W0:Y:S01]  /*4130*/  LDC R19, c[0x0][0x248] ;  /* 0x00009200ff137b82 */ /* 0x000e220000000800 */
[----:B------:R-:W-:Y:S02]  /*4140*/  LOP3.LUT R13, R4, 0xffff, RZ, 0xc0, !PT ;  /* 0x0000ffff040d7812 */ /* 0x000fe400078ec0ff */
[----:B------:R-:W-:Y:S02]  /*4150*/  LOP3.LUT R8, R8, 0xffff, RZ, 0xc0, !PT ;  /* 0x0000ffff08087812 */ /* 0x000fe400078ec0ff */
[----:B------:R-:W-:Y:S02]  /*4160*/  LOP3.LUT R7, R7, 0xffff, RZ, 0xc0, !PT ;  /* 0x0000ffff07077812 */ /* 0x000fe400078ec0ff */
[----:B------:R-:W-:Y:S02]  /*4170*/  LOP3.LUT R4, R5, 0xffff, RZ, 0xc0, !PT ;  /* 0x0000ffff05047812 */ /* 0x000fe400078ec0ff */
[----:B------:R-:W-:-:S02]  /*4180*/  LOP3.LUT R9, R9, 0xffff, RZ, 0xc0, !PT ;  /* 0x0000ffff09097812 */ /* 0x000fc400078ec0ff */
[----:B------:R-:W-:Y:S02]  /*4190*/  F2FP.SATFINITE.E4M3.F32.PACK_AB_MERGE_C R24, R25, R24, RZ ;  /* 0x000000181918723e */ /* 0x000fe400048070ff */
[----:B------:R-:W-:Y:S02]  /*41a0*/  F2FP.SATFINITE.E4M3.F32.PACK_AB_MERGE_C R26, R27, R26, RZ ;  /* 0x0000001a1b1a723e */ /* 0x000fe400048070ff */
[----:B------:R-:W-:Y:S02]  /*41b0*/  LOP3.LUT R37, R37, 0x1c, R0, 0xf8, !PT ;  /* 0x0000001c25257812 */ /* 0x000fe400078ef800 */
[----:B------:R-:W-:Y:S02]  /*41c0*/  PRMT R6, R13, 0x3340, R6 ;  /* 0x000033400d067816 */ /* 0x000fe40000000006 */
[----:B------:R-:W-:Y:S02]  /*41d0*/  PRMT R5, R8, 0x3340, R1 ;  /* 0x0000334008057816 */ /* 0x000fe40000000001 */
[----:B------:R-:W-:-:S02]  /*41e0*/  PRMT R4, R4, 0x3340, R7 ;  /* 0x0000334004047816 */ /* 0x000fc40000000007 */
[----:B------:R-:W-:Y:S02]  /*41f0*/  PRMT R9, R9, 0x3340, R0 ;  /* 0x0000334009097816 */ /* 0x000fe40000000000 */
[----:B------:R-:W-:Y:S02]  /*4200*/  LOP3.LUT R24, R24, 0xffff, RZ, 0xc0, !PT ;  /* 0x0000ffff18187812 */ /* 0x000fe400078ec0ff */
[----:B------:R-:W-:Y:S02]  /*4210*/  LOP3.LUT R32, R37, R32, RZ, 0xfc, !PT ;  /* 0x0000002025207212 */ /* 0x000fe400078efcff */
[----:B------:R-:W-:Y:S02]  /*4220*/  PRMT R5, R6, 0x5410, R5 ;  /* 0x0000541006057816 */ /* 0x000fe40000000005 */
[----:B------:R-:W-:Y:S02]  /*4230*/  LOP3.LUT R26, R26, 0xffff, RZ, 0xc0, !PT ;  /* 0x0000ffff1a1a7812 */ /* 0x000fe400078ec0ff */
[----:B------:R-:W-:-:S02]  /*4240*/  PRMT R9, R4, 0x5410, R9 ;  /* 0x0000541004097816 */ /* 0x000fc40000000009 */
[--C-:B------:R-:W-:Y:S02]  /*4250*/  PRMT R11, R11, 0x4210, R24.reuse ;  /* 0x000042100b0b7816 */ /* 0x100fe40000000018 */
[----:B------:R-:W-:Y:S02]  /*4260*/  PRMT R7, R5, 0x5210, R24 ;  /* 0x0000521005077816 */ /* 0x000fe40000000018 */
[--C-:B------:R-:W-:Y:S01]  /*4270*/  PRMT R15, R15, 0x4210, R26.reuse ;  /* 0x000042100f0f7816 */ /* 0x100fe2000000001a */
[----:B------:R-:W-:Y:S01]  /*4280*/  STS [R32+UR4], R11 ;  /* 0x0000000b20007988 */ /* 0x000fe20008000804 */
[C---:B------:R-:W-:Y:S02]  /*4290*/  LOP3.LUT R6, R32.reuse, 0x40, RZ, 0x3c, !PT ;  /* 0x0000004020067812 */ /* 0x040fe400078e3cff */
[----:B------:R-:W-:Y:S02]  /*42a0*/  PRMT R26, R9, 0x5210, R26 ;  /* 0x00005210091a7816 */ /* 0x000fe4000000001a */
[C---:B------:R-:W-:Y:S01]  /*42b0*/  LOP3.LUT R8, R32.reuse, 0x20, RZ, 0x3c, !PT ;  /* 0x0000002020087812 */ /* 0x040fe200078e3cff */
[----:B------:R0:W-:Y:S01]  /*42c0*/  STS [R6+UR4+0x800], R7 ;  /* 0x0008000706007988 */ /* 0x0001e20008000804 */
[----:B------:R-:W-:-:S02]  /*42d0*/  LOP3.LUT R9, R32, 0x60, RZ, 0x3c, !PT ;  /* 0x0000006020097812 */ /* 0x000fc400078e3cff */
[----:B------:R-:W-:Y:S01]  /*42e0*/  LOP3.LUT R36, R36, 0xc00, RZ, 0xc0, !PT ;  /* 0x00000c0024247812 */ /* 0x000fe200078ec0ff */
[----:B------:R1:W-:Y:S01]  /*42f0*/  STS [R8+UR4+0x400], R15 ;  /* 0x0004000f08007988 */ /* 0x0003e20008000804 */
[----:B------:R-:W-:Y:S02]  /*4300*/  LOP3.LUT R4, R35, R2, RZ, 0xfc, !PT ;  /* 0x0000000223047212 */ /* 0x000fe400078efcff */
[----:B------:R-:W-:Y:S01]  /*4310*/  ISETP.GE.AND P0, PT, R3, UR8, PT ;  /* 0x0000000803007c0c */ /* 0x000fe2000bf06270 */
[----:B------:R2:W-:Y:S01]  /*4320*/  STS [R9+UR4+0xc00], R26 ;  /* 0x000c001a09007988 */ /* 0x0005e20008000804 */
[----:B------:R-:W-:Y:S01]  /*4330*/  IMAD R33, R33, 0x4, R36 ;  /* 0x0000000421217824 */ /* 0x000fe200078e0224 */
[----:B------:R-:W-:Y:S01]  /*4340*/  LOP3.LUT R5, R35, 0xe0, R2, 0xfe, !PT ;  /* 0x000000e023057812 */ /* 0x000fe200078efe02 */
[----:B------:R-:W-:Y:S01]  /*4350*/  IMAD R3, R3, UR5, RZ ;  /* 0x0000000503037c24 */ /* 0x000fe2000f8e02ff */
[C---:B------:R-:W-:Y:S01]  /*4360*/  ISETP.LT.AND P2, PT, R4.reuse, UR9, !P0 ;  /* 0x0000000904007c0c */ /* 0x040fe2000c741270 */
[----:B0-----:R-:W-:Y:S01]  /*4370*/  IMAD R7, R4, R19, RZ ;  /* 0x0000001304077224 */ /* 0x001fe200078e02ff */
[----:B------:R-:W-:Y:S01]  /*4380*/  LOP3.LUT R33, R33, 0xe0, R0, 0x78, !PT ;  /* 0x000000e021217812 */ /* 0x000fe200078e7800 */
[----:B------:R-:W-:Y:S01]  /*4390*/  BAR.SYNC.DEFER_BLOCKING 0x0 ;  /* 0x0000000000007b1d */ /* 0x000fe20000010000 */
[----:B------:R-:W-:Y:S01]  /*43a0*/  LEA.HI R0, R0, R35, RZ, 0x1c ;  /* 0x0000002300007211 */ /* 0x000fe200078fe0ff */
[----:B------:R-:W-:Y:S01]  /*43b0*/  IMAD R16, R19, 0x20, R7 ;  /* 0x0000002013107824 */ /* 0x000fe200078e0207 */
[----:B------:R-:W-:-:S02]  /*43c0*/  LOP3.LUT R13, R35, 0xd0, R2, 0xfe, !PT ;  /* 0x000000d0230d7812 */ /* 0x000fc400078efe02 */
[C-C-:B------:R-:W-:Y:S02]  /*43d0*/  LOP3.LUT R11, R35.reuse, 0xc0, R2.reuse, 0xfe, !PT ;  /* 0x000000c0230b7812 */ /* 0x140fe400078efe02 */
[C-C-:B------:R-:W-:Y:S02]  /*43e0*/  LOP3.LUT R6, R35.reuse, 0xa0, R2.reuse, 0xfe, !PT ;  /* 0x000000a023067812 */ /* 0x140fe400078efe02 */
[C-C-:B------:R-:W-:Y:S02]  /*43f0*/  LOP3.LUT R10, R35.reuse, 0x90, R2.reuse, 0xfe, !PT ;  /* 0x00000090230a7812 */ /* 0x140fe400078efe02 */
[C-C-:B------:R-:W-:Y:S02]  /*4400*/  LOP3.LUT R12, R35.reuse, 0x80, R2.reuse, 0xfe, !PT ;  /* 0x00000080230c7812 */ /* 0x140fe400078efe02 */
[C-C-:B------:R-:W-:Y:S02]  /*4410*/  LOP3.LUT R14, R35.reuse, 0x60, R2.reuse, 0xfe, !PT ;  /* 0x00000060230e7812 */ /* 0x140fe400078efe02 */
[----:B-1----:R-:W-:-:S02]  /*4420*/  LOP3.LUT R15, R35, 0x50, R2, 0xfe, !PT ;  /* 0x00000050230f7812 */ /* 0x002fc400078efe02 */
[C-C-:B--2---:R-:W-:Y:S02]  /*4430*/  LOP3.LUT R9, R35.reuse, 0x40, R2.reuse, 0xfe, !PT ;  /* 0x0000004023097812 */ /* 0x144fe400078efe02 */
[C-C-:B------:R-:W-:Y:S02]  /*4440*/  LOP3.LUT R4, R35.reuse, 0x20, R2.reuse, 0xfe, !PT ;  /* 0x0000002023047812 */ /* 0x140fe400078efe02 */
[----:B------:R-:W-:Y:S02]  /*4450*/  LOP3.LUT R35, R35, 0x10, R2, 0xfe, !PT ;  /* 0x0000001023237812 */ /* 0x000fe400078efe02 */
[----:B------:R-:W-:Y:S01]  /*4460*/  ISETP.LT.AND P5, PT, R6, UR9, !P0 ;  /* 0x0000000906007c0c */ /* 0x000fe2000c7a1270 */
[----:B------:R-:W0:Y:S01]  /*4470*/  LDS R21, [R33+UR4] ;  /* 0x0000000421157984 */ /* 0x000e220008000800 */
[C---:B------:R-:W-:Y:S01]  /*4480*/  ISETP.LT.AND P6, PT, R35.reuse, UR9, !P0 ;  /* 0x0000000923007c0c */ /* 0x040fe2000c7c1270 */
[----:B------:R-:W-:Y:S01]  /*4490*/  IMAD R35, R35, R19, RZ ;  /* 0x0000001323237224 */ /* 0x000fe200078e02ff */
[----:B------:R-:W-:Y:S01]  /*44a0*/  ISETP.LT.AND P4, PT, R4, UR9, !P0 ;  /* 0x0000000904007c0c */ /* 0x000fe2000c781270 */
[----:B------:R-:W1:Y:S01]  /*44b0*/  LDS R22, [R33+UR4+0x100] ;  /* 0x0001000421167984 */ /* 0x000e620008000800 */
[----:B------:R-:W-:Y:S01]  /*44c0*/  VIADD R6, R0, 0x30 ;  /* 0x0000003000067836 */ /* 0x000fe20000000000 */
[----:B------:R-:W-:-:S02]  /*44d0*/  ISETP.LT.AND P1, PT, R5, UR9, !P0 ;  /* 0x0000000905007c0c */ /* 0x000fc4000c721270 */
[----:B------:R-:W2:Y:S01]  /*44e0*/  LDS R23, [R33+UR4+0x200] ;  /* 0x0002000421177984 */ /* 0x000ea20008000800 */
[----:B------:R-:W-:-:S03]  /*44f0*/  IMAD R17, R6, R19, RZ ;  /* 0x0000001306117224 */ /* 0x000fc600078e02ff */
[----:B------:R-:W3:Y:S01]  /*4500*/  LDS R24, [R33+UR4+0x300] ;  /* 0x0003000421187984 */ /* 0x000ee20008000800 */
[----:B------:R-:W-:Y:S02]  /*4510*/  ULDC.64 UR4, c[0x0][0x220] ;  /* 0x0000880000047ab9 */ /* 0x000fe40000000a00 */
[----:B------:R-:W-:-:S04]  /*4520*/  IADD3 R18, P3, R3, UR4, RZ ;  /* 0x0000000403127c10 */ /* 0x000fc8000ff7e0ff */
[----:B------:R-:W-:Y:S02]  /*4530*/  LEA.HI.X.SX32 R20, R3, UR5, 0x1, P3 ;  /* 0x0000000503147c11 */ /* 0x000fe400098f0eff */
[----:B------:R-:W-:-:S04]  /*4540*/  IADD3 R2, P3, R7, R18, RZ ;  /* 0x0000001207027210 */ /* 0x000fc80007f7e0ff */
[----:B------:R-:W-:Y:S02]  /*4550*/  LEA.HI.X.SX32 R3, R7, R20, 0x1, P3 ;  /* 0x0000001407037211 */ /* 0x000fe400018f0eff */
[----:B------:R-:W-:-:S04]  /*4560*/  IADD3 R4, P3, R35, R18, RZ ;  /* 0x0000001223047210 */ /* 0x000fc80007f7e0ff */
[----:B------:R-:W-:Y:S02]  /*4570*/  LEA.HI.X.SX32 R5, R35, R20, 0x1, P3 ;  /* 0x0000001423057211 */ /* 0x000fe400018f0eff */
[----:B------:R-:W-:Y:S02]  /*4580*/  ISETP.LT.AND P3, PT, R6, UR9, !P0 ;  /* 0x0000000906007c0c */ /* 0x000fe4000c761270 */
[----:B0-----:R-:W-:Y:S02]  /*4590*/  PRMT R25, R21, 0x7770, RZ ;  /* 0x0000777015197816 */ /* 0x001fe400000000ff */
[----:B-1----:R-:W-:-:S03]  /*45a0*/  PRMT R27, R22, 0x7770, RZ ;  /* 0x00007770161b7816 */ /* 0x002fc600000000ff */
[----:B------:R2:W-:Y:S01]  /*45b0*/  @P2 STG.E.U8 desc[UR6][R2.64], R25 ;  /* 0x0000001902002986 */ /* 0x0005e2000c101106 */
[----:B------:R-:W-:-:S03]  /*45c0*/  IADD3 R6, P2, R16, R18, RZ ;  /* 0x0000001210067210 */ /* 0x000fc60007f5e0ff */
[----:B------:R0:W-:Y:S01]  /*45d0*/  @P6 STG.E.U8 desc[UR6][R4.64], R27 ;  /* 0x0000001b04006986 */ /* 0x0001e2000c101106 */
[----:B------:R-:W-:Y:S02]  /*45e0*/  IADD3 R8, P6, R17, R18, RZ ;  /* 0x0000001211087210 */ /* 0x000fe40007fde0ff */
[-C--:B------:R-:W-:Y:S01]  /*45f0*/  LEA.HI.X.SX32 R7, R16, R20.reuse, 0x1, P2 ;  /* 0x0000001410077211 */ /* 0x080fe200010f0eff */
[----:B------:R-:W-:Y:S01]  /*4600*/  IMAD R16, R19, 0x20, R16 ;  /* 0x0000002013107824 */ /* 0x000fe200078e0210 */
[----:B------:R-:W-:Y:S02]  /*4610*/  ISETP.LT.AND P2, PT, R9, UR9, !P0 ;  /* 0x0000000909007c0c */ /* 0x000fe4000c741270 */
[----:B------:R-:W-:Y:S02]  /*4620*/  LEA.HI.X.SX32 R9, R17, R20, 0x1, P6 ;  /* 0x0000001411097211 */ /* 0x000fe400030f0eff */
[----:B--2---:R-:W-:Y:S02]  /*4630*/  PRMT R25, R23, 0x7770, RZ ;  /* 0x0000777017197816 */ /* 0x004fe400000000ff */
[----:B---3--:R-:W-:Y:S01]  /*4640*/  PRMT R17, R24, 0x7770, RZ ;  /* 0x0000777018117816 */ /* 0x008fe200000000ff */
[----:B0-----:R-:W-:Y:S01]  /*4650*/  IMAD R5, R19, 0x10, R16 ;  /* 0x0000001013057824 */ /* 0x001fe200078e0210 */
[C---:B------:R-:W-:Y:S01]  /*4660*/  IADD3 R2, P6, R16.reuse, R18, RZ ;  /* 0x0000001210027210 */ /* 0x040fe20007fde0ff */
[----:B------:R0:W-:Y:S01]  /*4670*/  @P4 STG.E.U8 desc[UR6][R6.64], R25 ;  /* 0x0000001906004986 */ /* 0x0001e2000c101106 */
[----:B------:R-:W-:Y:S01]  /*4680*/  ISETP.LT.AND P4, PT, R15, UR9, !P0 ;  /* 0x000000090f007c0c */ /* 0x000fe2000c781270 */
[----:B------:R-:W-:Y:S01]  /*4690*/  IMAD R15, R19, 0x10, R5 ;  /* 0x00000010130f7824 */ /* 0x000fe200078e0205 */
[----:B------:R-:W-:Y:S01]  /*46a0*/  LEA.HI.X.SX32 R3, R16, R20, 0x1, P6 ;  /* 0x0000001410037211 */ /* 0x000fe200030f0eff */
[----:B------:R1:W-:Y:S01]  /*46b0*/  @P3 STG.E.U8 desc[UR6][R8.64], R17 ;  /* 0x0000001108003986 */ /* 0x0003e2000c101106 */
[----:B------:R-:W-:-:S02]  /*46c0*/  PRMT R27, R21, 0x7771, RZ ;  /* 0x00007771151b7816 */ /* 0x000fc400000000ff */
[----:B------:R-:W-:Y:S01]  /*46d0*/  ISETP.LT.AND P3, PT, R14, UR9, !P0 ;  /* 0x000000090e007c0c */ /* 0x000fe2000c761270 */
[----:B------:R-:W-:Y:S01]  /*46e0*/  VIADD R14, R0, 0x70 ;  /* 0x00000070000e7836 */ /* 0x000fe20000000000 */
[C---:B------:R-:W-:Y:S01]  /*46f0*/  IADD3 R4, P6, R5.reuse, R18, RZ ;  /* 0x0000001205047210 */ /* 0x040fe20007fde0ff */
[----:B------:R2:W-:Y:S01]  /*4700*/  @P2 STG.E.U8 desc[UR6][R2.64], R27 ;  /* 0x0000001b02002986 */ /* 0x0005e2000c101106 */
[----:B0-----:R-:W-:Y:S02]  /*4710*/  PRMT R25, R22, 0x7771, RZ ;  /* 0x0000777116197816 */ /* 0x001fe400000000ff */
[----:B------:R-:W-:Y:S01]  /*4720*/  LEA.HI.X.SX32 R5, R5, R20, 0x1, P6 ;  /* 0x0000001405057211 */ /* 0x000fe200030f0eff */
[C---:B-1----:R-:W-:Y:S01]  /*4730*/  IMAD R9, R14.reuse, R19, RZ ;  /* 0x000000130e097224 */ /* 0x042fe200078e02ff */
[----:B------:R-:W-:Y:S02]  /*4740*/  ISETP.LT.AND P2, PT, R14, UR9, !P0 ;  /* 0x000000090e007c0c */ /* 0x000fe4000c741270 */
[-C--:B------:R-:W-:Y:S01]  /*4750*/  IADD3 R6, P6, R15, R18.reuse, RZ ;  /* 0x000000120f067210 */ /* 0x080fe20007fde0ff */
[----:B------:R0:W-:Y:S01]  /*4760*/  @P4 STG.E.U8 desc[UR6][R4.64], R25 ;  /* 0x0000001904004986 */ /* 0x0001e2000c101106 */
[----:B------:R-:W-:-:S02]  /*4770*/  IADD3 R8, P4, R9, R18, RZ ;  /* 0x0000001209087210 */ /* 0x000fc40007f9e0ff */
[-C--:B------:R-:W-:Y:S01]  /*4780*/  LEA.HI.X.SX32 R7, R15, R20.reuse, 0x1, P6 ;  /* 0x000000140f077211 */ /* 0x080fe200030f0eff */
[----:B------:R-:W-:Y:S01]  /*4790*/  IMAD R15, R19, 0x20, R15 ;  /* 0x00000020130f7824 */ /* 0x000fe200078e020f */
[----:B------:R-:W-:Y:S02]  /*47a0*/  PRMT R17, R23, 0x7771, RZ ;  /* 0x0000777117117816 */ /* 0x000fe400000000ff */
[----:B------:R-:W-:Y:S02]  /*47b0*/  ISETP.LT.AND P6, PT, R12, UR9, !P0 ;  /* 0x000000090c007c0c */ /* 0x000fe4000c7c1270 */
[----:B------:R-:W-:Y:S01]  /*47c0*/  LEA.HI.X.SX32 R9, R9, R20, 0x1, P4 ;  /* 0x0000001409097211 */ /* 0x000fe200020f0eff */
[----:B------:R1:W-:Y:S01]  /*47d0*/  @P3 STG.E.U8 desc[UR6][R6.64], R17 ;  /* 0x0000001106003986 */ /* 0x0003e2000c101106 */
[----:B--2---:R-:W-:Y:S01]  /*47e0*/  PRMT R27, R24, 0x7771, RZ ;  /* 0x00007771181b7816 */ /* 0x004fe200000000ff */
[----:B0-----:R-:W-:Y:S01]  /*47f0*/  IMAD R5, R19, 0x10, R15 ;  /* 0x0000001013057824 */ /* 0x001fe200078e020f */
[----:B------:R-:W-:Y:S01]  /*4800*/  ISETP.LT.AND P3, PT, R10, UR9, !P0 ;  /* 0x000000090a007c0c */ /* 0x000fe2000c761270 */
[C---:B------:R-:W-:Y:S01]  /*4810*/  VIADD R10, R0.reuse, 0xb0 ;  /* 0x000000b0000a7836 */ /* 0x040fe20000000000 */
[-C--:B------:R-:W-:Y:S01]  /*4820*/  IADD3 R2, P4, R15, R18.reuse, RZ ;  /* 0x000000120f027210 */ /* 0x080fe20007f9e0ff */
[----:B------:R-:W-:Y:S01]  /*4830*/  @P2 STG.E.U8 desc[UR6][R8.64], R27 ;  /* 0x0000001b08002986 */ /* 0x000fe2000c101106 */
[----:B------:R-:W-:Y:S01]  /*4840*/  IMAD R12, R19, 0x10, R5 ;  /* 0x00000010130c7824 */ /* 0x000fe200078e0205 */
[----:B------:R-:W-:Y:S01]  /*4850*/  IADD3 R4, P2, R5, R18, RZ ;  /* 0x0000001205047210 */ /* 0x000fe20007f5e0ff */
[----:B------:R-:W-:Y:S01]  /*4860*/  VIADD R0, R0, 0xf0 ;  /* 0x000000f000007836 */ /* 0x000fe20000000000 */
[-C--:B------:R-:W-:Y:S01]  /*4870*/  LEA.HI.X.SX32 R3, R15, R20.reuse, 0x1, P4 ;  /* 0x000000140f037211 */ /* 0x080fe200020f0eff */
[----:B------:R-:W-:Y:S01]  /*4880*/  IMAD R14, R19, 0x20, R12 ;  /* 0x00000020130e7824 */ /* 0x000fe200078e020c */
[----:B------:R-:W-:Y:S01]  /*4890*/  PRMT R15, R21, 0x7772, RZ ;  /* 0x00007772150f7816 */ /* 0x000fe200000000ff */
[-C--:B-1----:R-:W-:Y:S01]  /*48a0*/  IMAD R17, R0, R19.reuse, RZ ;  /* 0x0000001300117224 */ /* 0x082fe200078e02ff */
[C---:B------:R-:W-:Y:S01]  /*48b0*/  ISETP.LT.AND P4, PT, R10.reuse, UR9, !P0 ;  /* 0x000000090a007c0c */ /* 0x040fe2000c781270 */
[----:B------:R-:W-:Y:S01]  /*48c0*/  IMAD R10, R10, R19, RZ ;  /* 0x000000130a0a7224 */ /* 0x000fe200078e02ff */
[----:B------:R-:W-:Y:S01]  /*48d0*/  LEA.HI.X.SX32 R5, R5, R20, 0x1, P2 ;  /* 0x0000001405057211 */ /* 0x000fe200010f0eff */
[----:B------:R0:W-:Y:S01]  /*48e0*/  @P6 STG.E.U8 desc[UR6][R2.64], R15 ;  /* 0x0000000f02006986 */ /* 0x0001e2000c101106 */
[----:B------:R-:W-:-:S02]  /*48f0*/  PRMT R25, R22, 0x7772, RZ ;  /* 0x0000777216197816 */ /* 0x000fc400000000ff */
[----:B------:R-:W-:-:S03]  /*4900*/  PRMT R21, R21, 0x7773, RZ ;  /* 0x0000777315157816 */ /* 0x000fc600000000ff */
[----:B------:R1:W-:Y:S01]  /*4910*/  @P3 STG.E.U8 desc[UR6][R4.64], R25 ;  /* 0x0000001904003986 */ /* 0x0003e2000c101106 */
[----:B------:R-:W-:-:S04]  /*4920*/  IADD3 R6, P3, R10, R18, RZ ;  /* 0x000000120a067210 */ /* 0x000fc80007f7e0ff */
[----:B------:R-:W-:Y:S01]  /*4930*/  LEA.HI.X.SX32 R7, R10, R20, 0x1, P3 ;  /* 0x000000140a077211 */ /* 0x000fe200018f0eff */
[C---:B0-----:R-:W-:Y:S01]  /*4940*/  IMAD R15, R19.reuse, 0x10, R14 ;  /* 0x00000010130f7824 */ /* 0x041fe200078e020e */
[-C--:B------:R-:W-:Y:S02]  /*4950*/  IADD3 R2, P2, R12, R18.reuse, RZ ;  /* 0x000000120c027210 */ /* 0x080fe40007f5e0ff */
[----:B------:R-:W-:Y:S01]  /*4960*/  IADD3 R8, P3, R14, R18, RZ ;  /* 0x000000120e087210 */ /* 0x000fe20007f7e0ff */
[----:B------:R-:W-:Y:S01]  /*4970*/  IMAD R16, R19, 0x10, R15 ;  /* 0x0000001013107824 */ /* 0x000fe200078e020f */
[----:B------:R-:W-:Y:S02]  /*4980*/  LEA.HI.X.SX32 R3, R12, R20, 0x1, P2 ;  /* 0x000000140c037211 */ /* 0x000fe400010f0eff */
[-C--:B------:R-:W-:Y:S02]  /*4990*/  IADD3 R10, P6, R15, R18.reuse, RZ ;  /* 0x000000120f0a7210 */ /* 0x080fe40007fde0ff */
[----:B-1----:R-:W-:-:S02]  /*49a0*/  IADD3 R4, P2, R16, R18, RZ ;  /* 0x0000001210047210 */ /* 0x002fc40007f5e0ff */
[-C--:B------:R-:W-:Y:S02]  /*49b0*/  LEA.HI.X.SX32 R9, R14, R20.reuse, 0x1, P3 ;  /* 0x000000140e097211 */ /* 0x080fe400018f0eff */
[----:B------:R-:W-:Y:S02]  /*49c0*/  ISETP.LT.AND P3, PT, R11, UR9, !P0 ;  /* 0x000000090b007c0c */ /* 0x000fe4000c761270 */
[-C--:B------:R-:W-:Y:S02]  /*49d0*/  LEA.HI.X.SX32 R5, R16, R20.reuse, 0x1, P2 ;  /* 0x0000001410057211 */ /* 0x080fe400010f0eff */
[----:B------:R-:W-:Y:S02]  /*49e0*/  LEA.HI.X.SX32 R11, R15, R20, 0x1, P6 ;  /* 0x000000140f0b7211 */ /* 0x000fe400030f0eff */
[----:B------:R-:W-:Y:S02]  /*49f0*/  ISETP.LT.AND P2, PT, R13, UR9, !P0 ;  /* 0x000000090d007c0c */ /* 0x000fe4000c741270 */
[----:B------:R-:W-:-:S02]  /*4a00*/  IADD3 R12, P6, R17, R18, RZ ;  /* 0x00000012110c7210 */ /* 0x000fc40007fde0ff */
[----:B------:R-:W-:Y:S02]  /*4a10*/  ISETP.LT.AND P0, PT, R0, UR9, !P0 ;  /* 0x0000000900007c0c */ /* 0x000fe4000c701270 */
[----:B------:R-:W-:Y:S02]  /*4a20*/  PRMT R15, R23, 0x7772, RZ ;  /* 0x00007772170f7816 */ /* 0x000fe400000000ff */
[----:B------:R-:W-:Y:S02]  /*4a30*/  LEA.HI.X.SX32 R13, R17, R20, 0x1, P6 ;  /* 0x00000014110d7211 */ /* 0x000fe400030f0eff */
[----:B------:R-:W-:Y:S01]  /*4a40*/  PRMT R17, R24, 0x7772, RZ ;  /* 0x0000777218117816 */ /* 0x000fe200000000ff */
[----:B------:R0:W-:Y:S01]  /*4a50*/  @P5 STG.E.U8 desc[UR6][R2.64], R15 ;  /* 0x0000000f02005986 */ /* 0x0001e2000c101106 */
[----:B------:R-:W-:Y:S02]  /*4a60*/  PRMT R19, R22, 0x7773, RZ ;  /* 0x0000777316137816 */ /* 0x000fe400000000ff */
[----:B------:R-:W-:Y:S01]  /*4a70*/  PRMT R23, R23, 0x7773, RZ ;  /* 0x0000777317177816 */ /* 0x000fe200000000ff */
[----:B------:R0:W-:Y:S01]  /*4a80*/  @P4 STG.E.U8 desc[UR6][R6.64], R17 ;  /* 0x0000001106004986 */ /* 0x0001e2000c101106 */
[----:B------:R-:W-:-:S03]  /*4a90*/  PRMT R25, R24, 0x7773, RZ ;  /* 0x0000777318197816 */ /* 0x000fc600000000ff */
[----:B------:R0:W-:Y:S04]  /*4aa0*/  @P3 STG.E.U8 desc[UR6][R8.64], R21 ;  /* 0x0000001508003986 */ /* 0x0001e8000c101106 */
[----:B------:R0:W-:Y:S04]  /*4ab0*/  @P2 STG.E.U8 desc[UR6][R10.64], R19 ;  /* 0x000000130a002986 */ /* 0x0001e8000c101106 */
[----:B------:R0:W-:Y:S01]  /*4ac0*/  @P1 STG.E.U8 desc[UR6][R4.64], R23 ;  /* 0x0000001704001986 */ /* 0x0001e2000c101106 */
[----:B------:R-:W-:Y:S05]  /*4ad0*/  @!P0 EXIT ;  /* 0x000000000000894d */ /* 0x000fea0003800000 */
[----:B------:R-:W-:Y:S01]  /*4ae0*/  STG.E.U8 desc[UR6][R12.64], R25 ;  /* 0x000000190c007986 */ /* 0x000fe2000c101106 */
[----:B------:R-:W-:Y:S05]  /*4af0*/  EXIT ;  /* 0x000000000000794d */ /* 0x000fea0003800000 */
.L_x_3:
[----:B------:R-:W-:-:S00]  /*4b00*/  BRA `(.L_x_3) ;  /* 0xfffffffc00fc7947 */ /* 0x000fc0000383ffff */
[----:B------:R-:W-:-:S00]  /*4b10*/  NOP ;  /* 0x0000000000007918 */ /* 0x000fc00000000000 */
        /* <DEDUP_REMOVED lines=14> */
.L_x_4:


//--------------------- .nv.shared.matmul_kernel  --------------------------
	.section	.nv.shared.matmul_kernel,"aw",@nobits
	.sectionflags	@""
	.align	16
	.zero		1024


//--------------------- .nv.shared.reserved.0     --------------------------
	.section	.nv.shared.reserved.0,"aw",@nobits
	.weak		__nv_reservedSMEM_offset_0_alias
	.size		__nv_reservedSMEM_offset_0_alias, 0, 0
	.other		__nv_reservedSMEM_offset_0_alias,@"STO_CUDA_RESERVED_SHARED STV_DEFAULT"
__nv_reservedSMEM_offset_0_alias:
	.zero		0


//--------------------- .nv.constant0.matmul_kernel --------------------------
	.section	.nv.constant0.matmul_kernel,"a",@progbits
	.sectionflags	@""
	.align	4
.nv.constant0.matmul_kernel:
	.zero		608


//--------------------- SYMBOLS --------------------------

	.type		.nv.reservedSmem.offset0,@object
	.size		.nv.reservedSmem.offset0,0x4
